	.target	sm_80

	.elftype	@"ET_EXEC"


//--------------------- .note.nv.tkinfo           --------------------------
	.section	.note.nv.tkinfo,"",@"SHT_NOTE"
	.sectionflags	@"SHF_NOTE_NV_TKINFO"
	.tkinfo
        /*0018*/ 	.word	0x00000002
        /*0030*/ 	.string	""
        /*0030*/ 	.string	"ptxas"
        /*0030*/ 	.string	"Cuda compilation tools, release 13.0, V13.0.88"
        /*0030*/ 	.string	"Build cuda_13.0.r13.0/compiler.36424714_0"
        /*0030*/ 	.string	"-v  -suppress-debug-info  -lineinfo  -arch sm_80 "



//--------------------- .note.nv.cuinfo           --------------------------
	.section	.note.nv.cuinfo,"",@"SHT_NOTE"
	.sectionflags	@"SHF_NOTE_NV_CUINFO"
        /*0018*/ 	.short	0x0002
        /*001a*/ 	.short	0x0050
        /*001c*/ 	.short	0x0082
	.zero		2


//--------------------- .nv.info                  --------------------------
	.section	.nv.info,"",@"SHT_CUDA_INFO"
	.align	4


	//----- nvinfo : EIATTR_REGCOUNT
	.align		4
        /*0000*/ 	.byte	0x04, 0x2f
        /*0002*/ 	.short	(.L_2 - .L_1)
	.align		4
.L_1:
        /*0004*/ 	.word	index@(attn_fwd)
        /*0008*/ 	.word	0x000000ff


	//----- nvinfo : EIATTR_FRAME_SIZE
	.align		4
.L_2:
        /*000c*/ 	.byte	0x04, 0x11
        /*000e*/ 	.short	(.L_4 - .L_3)
	.align		4
.L_3:
        /*0010*/ 	.word	index@(attn_fwd)
        /*0014*/ 	.word	0x00000170


	//----- nvinfo : EIATTR_MIN_STACK_SIZE
	.align		4
.L_4:
        /*0018*/ 	.byte	0x04, 0x12
        /*001a*/ 	.short	(.L_6 - .L_5)
	.align		4
.L_5:
        /*001c*/ 	.word	index@(attn_fwd)
        /*0020*/ 	.word	0x00000170
.L_6:


//--------------------- .nv.info.attn_fwd         --------------------------
	.section	.nv.info.attn_fwd,"",@"SHT_CUDA_INFO"
	.sectionflags	@""
	.align	4


	//----- nvinfo : EIATTR_CUDA_API_VERSION
	.align		4
        /*0000*/ 	.byte	0x04, 0x37
        /*0002*/ 	.short	(.L_8 - .L_7)
.L_7:
        /*0004*/ 	.word	0x00000082


	//----- nvinfo : EIATTR_SW2861232_WAR
	.align		4
.L_8:
        /*0008*/ 	.byte	0x01, 0x35
	.zero		2


	//----- nvinfo : EIATTR_PARAM_CBANK
	.align		4
        /*000c*/ 	.byte	0x04, 0x0a
        /*000e*/ 	.short	(.L_10 - .L_9)
	.align		4
.L_9:
        /*0010*/ 	.word	index@(.nv.constant0.attn_fwd)
        /*0014*/ 	.short	0x0160
        /*0016*/ 	.short	0x0088


	//----- nvinfo : EIATTR_CBANK_PARAM_SIZE
	.align		4
.L_10:
        /*0018*/ 	.byte	0x03, 0x19
        /*001a*/ 	.short	0x0088


	//----- nvinfo : EIATTR_KPARAM_INFO
	.align		4
        /*001c*/ 	.byte	0x04, 0x17
        /*001e*/ 	.short	(.L_12 - .L_11)
.L_11:
        /*0020*/ 	.word	0x00000000
        /*0024*/ 	.short	0x0019
        /*0026*/ 	.short	0x0080
        /*0028*/ 	.byte	0x00, 0xf4, 0x21, 0x00


	//----- nvinfo : EIATTR_KPARAM_INFO
	.align		4
.L_12:
        /*002c*/ 	.byte	0x04, 0x17
        /*002e*/ 	.short	(.L_14 - .L_13)
.L_13:
        /*0030*/ 	.word	0x00000000
        /*0034*/ 	.short	0x0018
        /*0036*/ 	.short	0x0078
        /*0038*/ 	.byte	0x00, 0xf4, 0x21, 0x00


	//----- nvinfo : EIATTR_KPARAM_INFO
	.align		4
.L_14:
        /*003c*/ 	.byte	0x04, 0x17
        /*003e*/ 	.short	(.L_16 - .L_15)
.L_15:
        /*0040*/ 	.word	0x00000000
        /*0044*/ 	.short	0x0017
        /*0046*/ 	.short	0x0070
        /*0048*/ 	.byte	0x00, 0xf0, 0x11, 0x00


	//----- nvinfo : EIATTR_KPARAM_INFO
	.align		4
.L_16:
        /*004c*/ 	.byte	0x04, 0x17
        /*004e*/ 	.short	(.L_18 - .L_17)
.L_17:
        /*0050*/ 	.word	0x00000000
        /*0054*/ 	.short	0x0016
        /*0056*/ 	.short	0x006c
        /*0058*/ 	.byte	0x00, 0xf0, 0x11, 0x00


	//----- nvinfo : EIATTR_KPARAM_INFO
	.align		4
.L_18:
        /*005c*/ 	.byte	0x04, 0x17
        /*005e*/ 	.short	(.L_20 - .L_19)
.L_19:
        /*0060*/ 	.word	0x00000000
        /*0064*/ 	.short	0x0015
        /*0066*/ 	.short	0x0068
        /*0068*/ 	.byte	0x00, 0xf0, 0x11, 0x00


	//----- nvinfo : EIATTR_KPARAM_INFO
	.align		4
.L_20:
        /*006c*/ 	.byte	0x04, 0x17
        /*006e*/ 	.short	(.L_22 - .L_21)
.L_21:
        /*0070*/ 	.word	0x00000000
        /*0074*/ 	.short	0x0014
        /*0076*/ 	.short	0x0064
        /*0078*/ 	.byte	0x00, 0xf0, 0x11, 0x00


	//----- nvinfo : EIATTR_KPARAM_INFO
	.align		4
.L_22:
        /*007c*/ 	.byte	0x04, 0x17
        /*007e*/ 	.short	(.L_24 - .L_23)
.L_23:
        /*0080*/ 	.word	0x00000000
        /*0084*/ 	.short	0x0013
        /*0086*/ 	.short	0x0060
        /*0088*/ 	.byte	0x00, 0xf0, 0x11, 0x00


	//----- nvinfo : EIATTR_KPARAM_INFO
	.align		4
.L_24:
        /*008c*/ 	.byte	0x04, 0x17
        /*008e*/ 	.short	(.L_26 - .L_25)
.L_25:
        /*0090*/ 	.word	0x00000000
        /*0094*/ 	.short	0x0012
        /*0096*/ 	.short	0x005c
        /*0098*/ 	.byte	0x00, 0xf0, 0x11, 0x00


	//----- nvinfo : EIATTR_KPARAM_INFO
	.align		4
.L_26:
        /*009c*/ 	.byte	0x04, 0x17
        /*009e*/ 	.short	(.L_28 - .L_27)
.L_27:
        /*00a0*/ 	.word	0x00000000
        /*00a4*/ 	.short	0x0011
        /*00a6*/ 	.short	0x0058
        /*00a8*/ 	.byte	0x00, 0xf0, 0x11, 0x00


	//----- nvinfo : EIATTR_KPARAM_INFO
	.align		4
.L_28:
        /*00ac*/ 	.byte	0x04, 0x17
        /*00ae*/ 	.short	(.L_30 - .L_29)
.L_29:
        /*00b0*/ 	.word	0x00000000
        /*00b4*/ 	.short	0x0010
        /*00b6*/ 	.short	0x0054
        /*00b8*/ 	.byte	0x00, 0xf0, 0x11, 0x00


	//----- nvinfo : EIATTR_KPARAM_INFO
	.align		4
.L_30:
        /*00bc*/ 	.byte	0x04, 0x17
        /*00be*/ 	.short	(.L_32 - .L_31)
.L_31:
        /*00c0*/ 	.word	0x00000000
        /*00c4*/ 	.short	0x000f
        /*00c6*/ 	.short	0x0050
        /*00c8*/ 	.byte	0x00, 0xf0, 0x11, 0x00


	//----- nvinfo : EIATTR_KPARAM_INFO
	.align		4
.L_32:
        /*00cc*/ 	.byte	0x04, 0x17
        /*00ce*/ 	.short	(.L_34 - .L_33)
.L_33:
        /*00d0*/ 	.word	0x00000000
        /*00d4*/ 	.short	0x000e
        /*00d6*/ 	.short	0x004c
        /*00d8*/ 	.byte	0x00, 0xf0, 0x11, 0x00


	//----- nvinfo : EIATTR_KPARAM_INFO
	.align		4
.L_34:
        /*00dc*/ 	.byte	0x04, 0x17
        /*00de*/ 	.short	(.L_36 - .L_35)
.L_35:
        /*00e0*/ 	.word	0x00000000
        /*00e4*/ 	.short	0x000d
        /*00e6*/ 	.short	0x0048
        /*00e8*/ 	.byte	0x00, 0xf0, 0x11, 0x00


	//----- nvinfo : EIATTR_KPARAM_INFO
	.align		4
.L_36:
        /*00ec*/ 	.byte	0x04, 0x17
        /*00ee*/ 	.short	(.L_38 - .L_37)
.L_37:
        /*00f0*/ 	.word	0x00000000
        /*00f4*/ 	.short	0x000c
        /*00f6*/ 	.short	0x0044
        /*00f8*/ 	.byte	0x00, 0xf0, 0x11, 0x00


	//----- nvinfo : EIATTR_KPARAM_INFO
	.align		4
.L_38:
        /*00fc*/ 	.byte	0x04, 0x17
        /*00fe*/ 	.short	(.L_40 - .L_39)
.L_39:
        /*0100*/ 	.word	0x00000000
        /*0104*/ 	.short	0x000b
        /*0106*/ 	.short	0x0040
        /*0108*/ 	.byte	0x00, 0xf0, 0x11, 0x00


	//----- nvinfo : EIATTR_KPARAM_INFO
	.align		4
.L_40:
        /*010c*/ 	.byte	0x04, 0x17
        /*010e*/ 	.short	(.L_42 - .L_41)
.L_41:
        /*0110*/ 	.word	0x00000000
        /*0114*/ 	.short	0x000a
        /*0116*/ 	.short	0x003c
        /*0118*/ 	.byte	0x00, 0xf0, 0x11, 0x00


	//----- nvinfo : EIATTR_KPARAM_INFO
	.align		4
.L_42:
        /*011c*/ 	.byte	0x04, 0x17
        /*011e*/ 	.short	(.L_44 - .L_43)
.L_43:
        /*0120*/ 	.word	0x00000000
        /*0124*/ 	.short	0x0009
        /*0126*/ 	.short	0x0038
        /*0128*/ 	.byte	0x00, 0xf0, 0x11, 0x00


	//----- nvinfo : EIATTR_KPARAM_INFO
	.align		4
.L_44:
        /*012c*/ 	.byte	0x04, 0x17
        /*012e*/ 	.short	(.L_46 - .L_45)
.L_45:
        /*0130*/ 	.word	0x00000000
        /*0134*/ 	.short	0x0008
        /*0136*/ 	.short	0x0034
        /*0138*/ 	.byte	0x00, 0xf0, 0x11, 0x00


	//----- nvinfo : EIATTR_KPARAM_INFO
	.align		4
.L_46:
        /*013c*/ 	.byte	0x04, 0x17
        /*013e*/ 	.short	(.L_48 - .L_47)
.L_47:
        /*0140*/ 	.word	0x00000000
        /*0144*/ 	.short	0x0007
        /*0146*/ 	.short	0x0030
        /*0148*/ 	.byte	0x00, 0xf0, 0x11, 0x00


	//----- nvinfo : EIATTR_KPARAM_INFO
	.align		4
.L_48:
        /*014c*/ 	.byte	0x04, 0x17
        /*014e*/ 	.short	(.L_50 - .L_49)
.L_49:
        /*0150*/ 	.word	0x00000000
        /*0154*/ 	.short	0x0006
        /*0156*/ 	.short	0x002c
        /*0158*/ 	.byte	0x00, 0xf0, 0x11, 0x00


	//----- nvinfo : EIATTR_KPARAM_INFO
	.align		4
.L_50:
        /*015c*/ 	.byte	0x04, 0x17
        /*015e*/ 	.short	(.L_52 - .L_51)
.L_51:
        /*0160*/ 	.word	0x00000000
        /*0164*/ 	.short	0x0005
        /*0166*/ 	.short	0x0028
        /*0168*/ 	.byte	0x00, 0xf0, 0x11, 0x00


	//----- nvinfo : EIATTR_KPARAM_INFO
	.align		4
.L_52:
        /*016c*/ 	.byte	0x04, 0x17
        /*016e*/ 	.short	(.L_54 - .L_53)
.L_53:
        /*0170*/ 	.word	0x00000000
        /*0174*/ 	.short	0x0004
        /*0176*/ 	.short	0x0020
        /*0178*/ 	.byte	0x00, 0xf4, 0x21, 0x00


	//----- nvinfo : EIATTR_KPARAM_INFO
	.align		4
.L_54:
        /*017c*/ 	.byte	0x04, 0x17
        /*017e*/ 	.short	(.L_56 - .L_55)
.L_55:
        /*0180*/ 	.word	0x00000000
        /*0184*/ 	.short	0x0003
        /*0186*/ 	.short	0x0018
        /*0188*/ 	.byte	0x00, 0xf4, 0x21, 0x00


	//----- nvinfo : EIATTR_KPARAM_INFO
	.align		4
.L_56:
        /*018c*/ 	.byte	0x04, 0x17
        /*018e*/ 	.short	(.L_58 - .L_57)
.L_57:
        /*0190*/ 	.word	0x00000000
        /*0194*/ 	.short	0x0002
        /*0196*/ 	.short	0x0010
        /*0198*/ 	.byte	0x00, 0xf4, 0x21, 0x00


	//----- nvinfo : EIATTR_KPARAM_INFO
	.align		4
.L_58:
        /*019c*/ 	.byte	0x04, 0x17
        /*019e*/ 	.short	(.L_60 - .L_59)
.L_59:
        /*01a0*/ 	.word	0x00000000
        /*01a4*/ 	.short	0x0001
        /*01a6*/ 	.short	0x0008
        /*01a8*/ 	.byte	0x00, 0xf4, 0x21, 0x00


	//----- nvinfo : EIATTR_KPARAM_INFO
	.align		4
.L_60:
        /*01ac*/ 	.byte	0x04, 0x17
        /*01ae*/ 	.short	(.L_62 - .L_61)
.L_61:
        /*01b0*/ 	.word	0x00000000
        /*01b4*/ 	.short	0x0000
        /*01b6*/ 	.short	0x0000
        /*01b8*/ 	.byte	0x00, 0xf4, 0x21, 0x00


	//----- nvinfo : EIATTR_MAXREG_COUNT
	.align		4
.L_62:
        /*01bc*/ 	.byte	0x03, 0x1b
        /*01be*/ 	.short	0x00ff


	//----- nvinfo : EIATTR_NUM_BARRIERS
	.align		4
        /*01c0*/ 	.byte	0x02, 0x4c
        /*01c2*/ 	.byte	0x01
	.zero		1


	//----- nvinfo : EIATTR_ANNOTATIONS
	.align		4
        /*01c4*/ 	.byte	0x04, 0x55
        /*01c6*/ 	.short	(.L_64 - .L_63)


	//   ....[0]....
.L_63:
        /*01c8*/ 	.word	0x00000001
        /*01cc*/ 	.byte	0xd0, 0x00, 0x00, 0x00, 0x01, 0x00, 0x00, 0x00, 0x90, 0x35, 0x00, 0x00, 0x01, 0x00, 0x00, 0x00
        /* <DEDUP_REMOVED lines=44> */
        /*049c*/ 	.byte	0x40, 0x63, 0x00, 0x00, 0x01, 0x00, 0x00, 0x00, 0x90, 0xd0, 0x00, 0x00


	//----- nvinfo : EIATTR_MERCURY_ISA_VERSION
	.align		4
.L_64:
        /*04a8*/ 	.byte	0x03, 0x5f
        /*04aa*/ 	.short	0x0000


	//----- nvinfo : EIATTR_COOP_GROUP_MASK_REGIDS
	.align		4
        /*04ac*/ 	.byte	0x04, 0x29
        /*04ae*/ 	.short	(.L_66 - .L_65)


	//   ....[0]....
.L_65:
        /*04b0*/ 	.word	0xffffffff


	//   ....[1]....
        /*04b4*/ 	.word	0xffffffff


	//   ....[2]....
        /*04b8*/ 	.word	0xffffffff


	//   ....[3]....
        /*04bc*/ 	.word	0xffffffff


	//   ....[4]....
        /*04c0*/ 	.word	0xffffffff


	//   ....[5]....
        /*04c4*/ 	.word	0xffffffff


	//   ....[6]....
        /*04c8*/ 	.word	0xffffffff


	//   ....[7]....
        /*04cc*/ 	.word	0xffffffff


	//   ....[8]....
        /*04d0*/ 	.word	0xffffffff


	//   ....[9]....
        /*04d4*/ 	.word	0xffffffff


	//   ....[10]....
        /*04d8*/ 	.word	0xffffffff


	//   ....[11]....
        /*04dc*/ 	.word	0xffffffff


	//   ....[12]....
        /*04e0*/ 	.word	0xffffffff


	//   ....[13]....
        /*04e4*/ 	.word	0xffffffff


	//   ....[14]....
        /*04e8*/ 	.word	0xffffffff


	//   ....[15]....
        /*04ec*/ 	.word	0xffffffff


	//   ....[16]....
        /*04f0*/ 	.word	0xffffffff


	//   ....[17]....
        /*04f4*/ 	.word	0xffffffff


	//   ....[18]....
        /*04f8*/ 	.word	0xffffffff


	//   ....[19]....
        /*04fc*/ 	.word	0xffffffff


	//   ....[20]....
        /*0500*/ 	.word	0xffffffff


	//   ....[21]....
        /*0504*/ 	.word	0xffffffff


	//   ....[22]....
        /*0508*/ 	.word	0xffffffff


	//   ....[23]....
        /*050c*/ 	.word	0xffffffff


	//   ....[24]....
        /*0510*/ 	.word	0xffffffff


	//   ....[25]....
        /*0514*/ 	.word	0xffffffff


	//   ....[26]....
        /*0518*/ 	.word	0xffffffff


	//   ....[27]....
        /*051c*/ 	.word	0xffffffff


	//   ....[28]....
        /*0520*/ 	.word	0xffffffff


	//   ....[29]....
        /*0524*/ 	.word	0xffffffff


	//   ....[30]....
        /*0528*/ 	.word	0xffffffff


	//   ....[31]....
        /*052c*/ 	.word	0xffffffff


	//   ....[32]....
        /*0530*/ 	.word	0xffffffff


	//   ....[33]....
        /*0534*/ 	.word	0xffffffff


	//----- nvinfo : EIATTR_COOP_GROUP_INSTR_OFFSETS
	.align		4
.L_66:
        /*0538*/ 	.byte	0x04, 0x28
        /*053a*/ 	.short	(.L_68 - .L_67)


	//   ....[0]....
.L_67:
        /*053c*/ 	.word	0x00005770


	//   ....[1]....
        /*0540*/ 	.word	0x00005780


	//   ....[2]....
        /*0544*/ 	.word	0x00005790


	//   ....[3]....
        /*0548*/ 	.word	0x000057a0


	//   ....[4]....
        /*054c*/ 	.word	0x000057b0


	//   ....[5]....
        /*0550*/ 	.word	0x000057c0


	//   ....[6]....
        /*0554*/ 	.word	0x000057d0


	//   ....[7]....
        /*0558*/ 	.word	0x000057e0


	//   ....[8]....
        /*055c*/ 	.word	0x00005870


	//   ....[9]....
        /*0560*/ 	.word	0x00005880


	//   ....[10]....
        /*0564*/ 	.word	0x00005890


	//   ....[11]....
        /*0568*/ 	.word	0x000058a0


	//   ....[12]....
        /*056c*/ 	.word	0x000058b0


	//   ....[13]....
        /*0570*/ 	.word	0x000058c0


	//   ....[14]....
        /*0574*/ 	.word	0x000058d0


	//   ....[15]....
        /*0578*/ 	.word	0x000058e0


	//   ....[16]....
        /*057c*/ 	.word	0x00005a70


	//   ....[17]....
        /*0580*/ 	.word	0x00005f30


	//   ....[18]....
        /*0584*/ 	.word	0x00005f40


	//   ....[19]....
        /*0588*/ 	.word	0x00005f50


	//   ....[20]....
        /*058c*/ 	.word	0x00005f60


	//   ....[21]....
        /*0590*/ 	.word	0x00005f70


	//   ....[22]....
        /*0594*/ 	.word	0x00005f80


	//   ....[23]....
        /*0598*/ 	.word	0x00005f90


	//   ....[24]....
        /*059c*/ 	.word	0x00005fa0


	//   ....[25]....
        /*05a0*/ 	.word	0x00006030


	//   ....[26]....
        /*05a4*/ 	.word	0x00006040


	//   ....[27]....
        /*05a8*/ 	.word	0x00006050


	//   ....[28]....
        /*05ac*/ 	.word	0x00006060


	//   ....[29]....
        /*05b0*/ 	.word	0x00006070


	//   ....[30]....
        /*05b4*/ 	.word	0x00006080


	//   ....[31]....
        /*05b8*/ 	.word	0x00006090


	//   ....[32]....
        /*05bc*/ 	.word	0x000060a0


	//   ....[33]....
        /*05c0*/ 	.word	0x00006250


	//----- nvinfo : EIATTR_EXIT_INSTR_OFFSETS
	.align		4
.L_68:
        /*05c4*/ 	.byte	0x04, 0x1c
        /*05c6*/ 	.short	(.L_70 - .L_69)


	//   ....[0]....
.L_69:
        /*05c8*/ 	.word	0x0000d080


	//   ....[1]....
        /*05cc*/ 	.word	0x0000d140


	//----- nvinfo : EIATTR_REQNTID
	.align		4
.L_70:
        /*05d0*/ 	.byte	0x04, 0x10
        /*05d2*/ 	.short	(.L_72 - .L_71)
.L_71:
        /*05d4*/ 	.word	0x00000080
        /*05d8*/ 	.word	0x00000001
        /*05dc*/ 	.word	0x00000001
.L_72:


//--------------------- .nv.callgraph             --------------------------
	.section	.nv.callgraph,"",@"SHT_CUDA_CALLGRAPH"
	.align	4
	.sectionentsize	8
	.align		4
        /*0000*/ 	.word	0x00000000
	.align		4
        /*0004*/ 	.word	0xffffffff
	.align		4
        /*0008*/ 	.word	0x00000000
	.align		4
        /*000c*/ 	.word	0xfffffffe
	.align		4
        /*0010*/ 	.word	0x00000000
	.align		4
        /*0014*/ 	.word	0xfffffffd
	.align		4
        /*0018*/ 	.word	0x00000000
	.align		4
        /*001c*/ 	.word	0xfffffffc


//--------------------- .nv.rel.action            --------------------------
	.section	.nv.rel.action,"",@"SHT_CUDA_RELOCINFO"
	.align	8
	.sectionentsize	8
        /*0000*/ 	.byte	0x73, 0x00, 0x00, 0x00, 0x00, 0x00, 0x00, 0x00, 0x00, 0x00, 0x00, 0x11, 0x25, 0x00, 0x05, 0x36


//--------------------- .nv.constant4             --------------------------
	.section	.nv.constant4,"a",@progbits
	.align	8
	.align		8
.nv.constant4:
        /*0000*/ 	.dword	_$_str


//--------------------- .nv.constant0.attn_fwd    --------------------------
	.section	.nv.constant0.attn_fwd,"a",@progbits
	.sectionflags	@""
	.align	4
.nv.constant0.attn_fwd:
	.zero		488


//--------------------- .text.attn_fwd            --------------------------
	.section	.text.attn_fwd,"ax",@progbits
	.sectioninfo	@"SHI_REGISTERS=255"
	.align	128
        .global         attn_fwd
        .type           attn_fwd,@function
        .size           attn_fwd,(.L_x_3 - attn_fwd)
        .other          attn_fwd,@"STO_CUDA_ENTRY STV_DEFAULT"
attn_fwd:
.text.attn_fwd:
[----:B------:R-:W-:-:S04]  /*0000*/  IMAD.MOV.U32 R1, RZ, RZ, c[0x0][0x28] ;  /* 0x00000a00ff017624 */ /* 0x000fc800078e00ff */
[----:B------:R-:W0:Y:S01]  /*0010*/  S2R R168, SR_TID.X ;  /* 0x0000000000a87919 */ /* 0x000e220000002100 */
[----:B------:R-:W-:Y:S01]  /*0020*/  IADD3 R1, R1, -0x170, RZ ;  /* 0xfffffe9001017810 */ /* 0x000fe20007ffe0ff */
[----:B------:R-:W-:Y:S01]  /*0030*/  ULDC.64 UR4, c[0x0][0x118] ;  /* 0x0000460000047ab9 */ /* 0x000fe20000000a00 */
[----:B------:R-:W-:Y:S01]  /*0040*/  MOV R12, c[0x0][0x198] ;  /* 0x00006600000c7a02 */ /* 0x000fe20000000f00 */
[----:B------:R-:W1:Y:S04]  /*0050*/  S2R R3, SR_CTAID.X ;  /* 0x0000000000037919 */ /* 0x000e680000002500 */
[----:B------:R-:W2:Y:S01]  /*0060*/  S2R R160, SR_CTAID.Y ;  /* 0x0000000000a07919 */ /* 0x000ea20000002600 */
[----:B0-----:R-:W-:Y:S02]  /*0070*/  LOP3.LUT R0, R168, 0x3f, RZ, 0xc0, !PT ;  /* 0x0000003fa8007812 */ /* 0x001fe400078ec0ff */
[----:B------:R-:W-:-:S03]  /*0080*/  SHF.R.U32.HI R4, RZ, 0x6, R168 ;  /* 0x00000006ff047819 */ /* 0x000fc600000116a8 */
[----:B-1----:R-:W-:Y:S01]  /*0090*/  IMAD R5, R3, 0x40, R0 ;  /* 0x0000004003057824 */ /* 0x002fe200078e0200 */
[----:B------:R-:W-:Y:S01]  /*00a0*/  SGXT.U32 R6, R4, 0x1 ;  /* 0x000000010406781a */ /* 0x000fe20000000000 */
[----:B--2---:R-:W-:Y:S02]  /*00b0*/  IMAD R2, R160, c[0x0][0x190], RZ ;  /* 0x00006400a0027a24 */ /* 0x004fe400078e02ff */
[----:B------:R-:W-:Y:S01]  /*00c0*/  IMAD R3, R5, c[0x0][0x194], RZ ;  /* 0x0000650005037a24 */ /* 0x000fe200078e02ff */
[----:B------:R0:W-:Y:S01]  /*00d0*/  STL [R1+0x158], R5 ;  /* 0x0001580501007387 */ /* 0x0001e20000100800 */
[----:B------:R-:W-:Y:S02]  /*00e0*/  IMAD.SHL.U32 R4, R2, 0x2, RZ ;  /* 0x0000000202047824 */ /* 0x000fe400078e00ff */
[----:B------:R-:W-:Y:S02]  /*00f0*/  IMAD R7, R6, c[0x0][0x198], RZ ;  /* 0x0000660006077a24 */ /* 0x000fe400078e02ff */
[----:B------:R-:W-:-:S04]  /*0100*/  IMAD.HI R2, R2, 0x2, RZ ;  /* 0x0000000202027827 */ /* 0x000fc800078e02ff */
[C---:B0-----:R-:W-:Y:S02]  /*0110*/  IMAD.SHL.U32 R5, R3.reuse, 0x2, RZ ;  /* 0x0000000203057824 */ /* 0x041fe400078e00ff */
[----:B------:R-:W-:-:S03]  /*0120*/  IMAD.HI R3, R3, 0x2, RZ ;  /* 0x0000000203037827 */ /* 0x000fc600078e02ff */
[----:B------:R-:W-:Y:S02]  /*0130*/  IADD3 R4, P0, P1, R5, c[0x0][0x160], R4 ;  /* 0x0000580005047a10 */ /* 0x000fe4000791e004 */
[C---:B------:R-:W-:Y:S02]  /*0140*/  LEA R5, R12.reuse, R7, 0x1 ;  /* 0x000000070c057211 */ /* 0x040fe400078e08ff */
[----:B------:R-:W-:Y:S02]  /*0150*/  IADD3.X R2, R3, c[0x0][0x164], R2, P0, P1 ;  /* 0x0000590003027a10 */ /* 0x000fe400007e2402 */
[-C--:B------:R-:W-:Y:S01]  /*0160*/  LEA R8, P0, R7, R4.reuse, 0x1 ;  /* 0x0000000407087211 */ /* 0x080fe200078008ff */
[C---:B------:R-:W-:Y:S01]  /*0170*/  IMAD R13, R12.reuse, 0x2, R5 ;  /* 0x000000020c0d7824 */ /* 0x040fe200078e0205 */
[----:B------:R-:W-:Y:S02]  /*0180*/  LEA R10, P1, R5, R4, 0x1 ;  /* 0x00000004050a7211 */ /* 0x000fe400078208ff */
[----:B------:R-:W-:Y:S01]  /*0190*/  LEA.HI.X.SX32 R9, R7, R2, 0x1, P0 ;  /* 0x0000000207097211 */ /* 0x000fe200000f0eff */
[----:B------:R-:W-:Y:S01]  /*01a0*/  IMAD R7, R12, 0x2, R13 ;  /* 0x000000020c077824 */ /* 0x000fe200078e020d */
[----:B------:R-:W-:-:S02]  /*01b0*/  LEA R14, P0, R13, R4, 0x1 ;  /* 0x000000040d0e7211 */ /* 0x000fc400078008ff */
[-C--:B------:R-:W-:Y:S01]  /*01c0*/  LEA.HI.X.SX32 R11, R5, R2.reuse, 0x1, P1 ;  /* 0x00000002050b7211 */ /* 0x080fe200008f0eff */
[----:B------:R0:W2:Y:S01]  /*01d0*/  LDG.E.U16 R3, [R8.64] ;  /* 0x0000000408037981 */ /* 0x0000a2000c1e1500 */
[----:B------:R-:W-:Y:S02]  /*01e0*/  LEA.HI.X.SX32 R15, R13, R2, 0x1, P0 ;  /* 0x000000020d0f7211 */ /* 0x000fe400000f0eff */
[C---:B------:R-:W-:Y:S01]  /*01f0*/  LEA R13, R12.reuse, R7, 0x1 ;  /* 0x000000070c0d7211 */ /* 0x040fe200078e08ff */
[----:B------:R1:W3:Y:S01]  /*0200*/  LDG.E.U16 R5, [R10.64] ;  /* 0x000000040a057981 */ /* 0x0002e2000c1e1500 */
[-C--:B------:R-:W-:Y:S02]  /*0210*/  LEA R16, P0, R7, R4.reuse, 0x1 ;  /* 0x0000000407107211 */ /* 0x080fe400078008ff */
[----:B------:R-:W-:Y:S01]  /*0220*/  LEA R18, P1, R13, R4, 0x1 ;  /* 0x000000040d127211 */ /* 0x000fe200078208ff */
[C---:B------:R-:W-:Y:S01]  /*0230*/  IMAD R21, R12.reuse, 0x2, R13 ;  /* 0x000000020c157824 */ /* 0x040fe200078e020d */
[-C--:B------:R-:W-:Y:S01]  /*0240*/  LEA.HI.X.SX32 R17, R7, R2.reuse, 0x1, P0 ;  /* 0x0000000207117211 */ /* 0x080fe200000f0eff */
[----:B------:R4:W5:Y:S01]  /*0250*/  LDG.E.U16 R6, [R14.64] ;  /* 0x000000040e067981 */ /* 0x000962000c1e1500 */
[----:B------:R-:W-:Y:S01]  /*0260*/  LEA.HI.X.SX32 R19, R13, R2, 0x1, P1 ;  /* 0x000000020d137211 */ /* 0x000fe200008f0eff */
[----:B------:R-:W-:Y:S01]  /*0270*/  IMAD R13, R12, 0x2, R21 ;  /* 0x000000020c0d7824 */ /* 0x000fe200078e0215 */
[C---:B------:R-:W-:Y:S01]  /*0280*/  LEA R20, P0, R21.reuse, R4, 0x1 ;  /* 0x0000000415147211 */ /* 0x040fe200078008ff */
[----:B------:R4:W2:Y:S03]  /*0290*/  LDG.E.U16 R7, [R16.64] ;  /* 0x0000000410077981 */ /* 0x0008a6000c1e1500 */
[----:B------:R-:W-:Y:S01]  /*02a0*/  LEA.HI.X.SX32 R21, R21, R2, 0x1, P0 ;  /* 0x0000000215157211 */ /* 0x000fe200000f0eff */
[----:B0-----:R0:W2:Y:S01]  /*02b0*/  LDG.E.U16 R9, [R18.64] ;  /* 0x0000000412097981 */ /* 0x0010a2000c1e1500 */
[----:B------:R-:W-:-:S02]  /*02c0*/  LEA R22, P0, R13, R4, 0x1 ;  /* 0x000000040d167211 */ /* 0x000fc400078008ff */
[----:B-1----:R-:W-:Y:S01]  /*02d0*/  LEA R11, R12, R13, 0x1 ;  /* 0x0000000d0c0b7211 */ /* 0x002fe200078e08ff */
[----:B------:R1:W2:Y:S01]  /*02e0*/  LDG.E.U16 R8, [R20.64] ;  /* 0x0000000414087981 */ /* 0x0002a2000c1e1500 */
[----:B------:R-:W-:-:S03]  /*02f0*/  LEA.HI.X.SX32 R23, R13, R2, 0x1, P0 ;  /* 0x000000020d177211 */ /* 0x000fc600000f0eff */
[C---:B------:R-:W-:Y:S01]  /*0300*/  IMAD R13, R12.reuse, 0x2, R11 ;  /* 0x000000020c0d7824 */ /* 0x040fe200078e020b */
[C---:B------:R-:W-:Y:S01]  /*0310*/  LEA R24, P0, R11.reuse, R4, 0x1 ;  /* 0x000000040b187211 */ /* 0x040fe200078008ff */
[----:B------:R0:W2:Y:S02]  /*0320*/  LDG.E.U16 R10, [R22.64] ;  /* 0x00000004160a7981 */ /* 0x0000a4000c1e1500 */
[----:B----4-:R-:W-:Y:S01]  /*0330*/  IMAD R15, R12, 0x2, R13 ;  /* 0x000000020c0f7824 */ /* 0x010fe200078e020d */
[----:B------:R-:W-:-:S04]  /*0340*/  LEA.HI.X.SX32 R25, R11, R2, 0x1, P0 ;  /* 0x000000020b197211 */ /* 0x000fc800000f0eff */
[C---:B------:R-:W-:Y:S01]  /*0350*/  LEA R28, P0, R15.reuse, R4, 0x1 ;  /* 0x000000040f1c7211 */ /* 0x040fe200078008ff */
[----:B------:R4:W2:Y:S01]  /*0360*/  LDG.E.U16 R11, [R24.64] ;  /* 0x00000004180b7981 */ /* 0x0008a2000c1e1500 */
[C---:B------:R-:W-:Y:S02]  /*0370*/  LEA R17, R12.reuse, R15, 0x1 ;  /* 0x0000000f0c117211 */ /* 0x040fe400078e08ff */
[----:B------:R-:W-:Y:S02]  /*0380*/  LEA.HI.X.SX32 R29, R15, R2, 0x1, P0 ;  /* 0x000000020f1d7211 */ /* 0x000fe400000f0eff */
[-C--:B0-----:R-:W-:Y:S01]  /*0390*/  LEA R18, P0, R17, R4.reuse, 0x1 ;  /* 0x0000000411127211 */ /* 0x081fe200078008ff */
[C---:B------:R-:W-:Y:S01]  /*03a0*/  IMAD R15, R12.reuse, 0x2, R17 ;  /* 0x000000020c0f7824 */ /* 0x040fe200078e0211 */
[----:B------:R-:W-:Y:S01]  /*03b0*/  LEA R26, P1, R13, R4, 0x1 ;  /* 0x000000040d1a7211 */ /* 0x000fe200078208ff */
[----:B------:R0:W2:Y:S01]  /*03c0*/  LDG.E.U16 R14, [R28.64] ;  /* 0x000000041c0e7981 */ /* 0x0000a2000c1e1500 */
[-C--:B------:R-:W-:Y:S01]  /*03d0*/  LEA.HI.X.SX32 R19, R17, R2.reuse, 0x1, P0 ;  /* 0x0000000211137211 */ /* 0x080fe200000f0eff */
[----:B------:R-:W-:Y:S01]  /*03e0*/  IMAD R17, R12, 0x2, R15 ;  /* 0x000000020c117824 */ /* 0x000fe200078e020f */
[----:B------:R-:W-:-:S04]  /*03f0*/  LEA.HI.X.SX32 R27, R13, R2, 0x1, P1 ;  /* 0x000000020d1b7211 */ /* 0x000fc800008f0eff */
[----:B------:R-:W-:Y:S01]  /*0400*/  LEA R31, R12, R17, 0x1 ;  /* 0x000000110c1f7211 */ /* 0x000fe200078e08ff */
[----:B------:R0:W2:Y:S01]  /*0410*/  LDG.E.U16 R13, [R26.64] ;  /* 0x000000041a0d7981 */ /* 0x0000a2000c1e1500 */
[----:B-1----:R-:W-:-:S04]  /*0420*/  LEA R20, P0, R15, R4, 0x1 ;  /* 0x000000040f147211 */ /* 0x002fc800078008ff */
[----:B------:R-:W-:Y:S01]  /*0430*/  LEA.HI.X.SX32 R21, R15, R2, 0x1, P0 ;  /* 0x000000020f157211 */ /* 0x000fe200000f0eff */
[C---:B0-----:R-:W-:Y:S01]  /*0440*/  IMAD R27, R12.reuse, 0x2, R31 ;  /* 0x000000020c1b7824 */ /* 0x041fe200078e021f */
[-C--:B----4-:R-:W-:Y:S01]  /*0450*/  LEA R24, P0, R31, R4.reuse, 0x1 ;  /* 0x000000041f187211 */ /* 0x090fe200078008ff */
[----:B------:R0:W4:Y:S02]  /*0460*/  LDG.E.U16 R15, [R18.64] ;  /* 0x00000004120f7981 */ /* 0x000124000c1e1500 */
[C---:B------:R-:W-:Y:S01]  /*0470*/  IMAD R29, R12.reuse, 0x2, R27 ;  /* 0x000000020c1d7824 */ /* 0x040fe200078e021b */
[----:B------:R-:W-:Y:S01]  /*0480*/  LEA R22, P1, R17, R4, 0x1 ;  /* 0x0000000411167211 */ /* 0x000fe200078208ff */
[----:B------:R1:W2:Y:S01]  /*0490*/  LDG.E.U16 R16, [R20.64] ;  /* 0x0000000414107981 */ /* 0x0002a2000c1e1500 */
[----:B------:R-:W-:Y:S02]  /*04a0*/  LEA.HI.X.SX32 R25, R31, R2, 0x1, P0 ;  /* 0x000000021f197211 */ /* 0x000fe400000f0eff */
[----:B------:R-:W-:-:S02]  /*04b0*/  LEA R31, R12, R29, 0x1 ;  /* 0x0000001d0c1f7211 */ /* 0x000fc400078e08ff */
[----:B------:R-:W-:Y:S01]  /*04c0*/  LEA.HI.X.SX32 R23, R17, R2, 0x1, P1 ;  /* 0x0000000211177211 */ /* 0x000fe200008f0eff */
[----:B0-----:R0:W2:Y:S01]  /*04d0*/  LDG.E.U16 R18, [R24.64] ;  /* 0x0000000418127981 */ /* 0x0010a2000c1e1500 */
[C---:B------:R-:W-:Y:S01]  /*04e0*/  LEA R26, P0, R27.reuse, R4, 0x1 ;  /* 0x000000041b1a7211 */ /* 0x040fe200078008ff */
[C---:B------:R-:W-:Y:S02]  /*04f0*/  IMAD R33, R12.reuse, 0x2, R31 ;  /* 0x000000020c217824 */ /* 0x040fe400078e021f */
[----:B------:R0:W2:Y:S01]  /*0500*/  LDG.E.U16 R17, [R22.64] ;  /* 0x0000000416117981 */ /* 0x0000a2000c1e1500 */
[----:B------:R-:W-:Y:S02]  /*0510*/  LEA.HI.X.SX32 R27, R27, R2, 0x1, P0 ;  /* 0x000000021b1b7211 */ /* 0x000fe400000f0eff */
[-C--:B------:R-:W-:Y:S02]  /*0520*/  LEA R28, P0, R29, R4.reuse, 0x1 ;  /* 0x000000041d1c7211 */ /* 0x080fe400078008ff */
[----:B------:R-:W-:Y:S01]  /*0530*/  LEA R30, P1, R31, R4, 0x1 ;  /* 0x000000041f1e7211 */ /* 0x000fe200078208ff */
[----:B------:R1:W2:Y:S01]  /*0540*/  LDG.E.U16 R19, [R26.64] ;  /* 0x000000041a137981 */ /* 0x0002a2000c1e1500 */
[----:B------:R-:W-:Y:S01]  /*0550*/  LEA.HI.X.SX32 R29, R29, R2, 0x1, P0 ;  /* 0x000000021d1d7211 */ /* 0x000fe200000f0eff */
[----:B0-----:R-:W-:Y:S01]  /*0560*/  IMAD R23, R12, 0x2, R33 ;  /* 0x000000020c177824 */ /* 0x001fe200078e0221 */
[----:B------:R-:W-:-:S03]  /*0570*/  LEA R32, P0, R33, R4, 0x1 ;  /* 0x0000000421207211 */ /* 0x000fc600078008ff */
[----:B-1----:R0:W2:Y:S01]  /*0580*/  LDG.E.U16 R20, [R28.64] ;  /* 0x000000041c147981 */ /* 0x0020a2000c1e1500 */
[C---:B------:R-:W-:Y:S02]  /*0590*/  LEA R25, R12.reuse, R23, 0x1 ;  /* 0x000000170c197211 */ /* 0x040fe400078e08ff */
[----:B------:R-:W-:Y:S02]  /*05a0*/  LEA.HI.X.SX32 R33, R33, R2, 0x1, P0 ;  /* 0x0000000221217211 */ /* 0x000fe400000f0eff */
[----:B------:R-:W-:Y:S01]  /*05b0*/  LEA R34, P0, R23, R4, 0x1 ;  /* 0x0000000417227211 */ /* 0x000fe200078008ff */
[C---:B------:R-:W-:Y:S01]  /*05c0*/  IMAD R39, R12.reuse, 0x2, R25 ;  /* 0x000000020c277824 */ /* 0x040fe200078e0219 */
[-C--:B------:R-:W-:Y:S01]  /*05d0*/  LEA.HI.X.SX32 R31, R31, R2.reuse, 0x1, P1 ;  /* 0x000000021f1f7211 */ /* 0x080fe200008f0eff */
[----:B------:R1:W2:Y:S01]  /*05e0*/  LDG.E.U16 R22, [R32.64] ;  /* 0x0000000420167981 */ /* 0x0002a2000c1e1500 */
[----:B------:R-:W-:Y:S01]  /*05f0*/  LEA.HI.X.SX32 R35, R23, R2, 0x1, P0 ;  /* 0x0000000217237211 */ /* 0x000fe200000f0eff */
[----:B------:R-:W-:Y:S01]  /*0600*/  IMAD R27, R12, 0x2, R39 ;  /* 0x000000020c1b7824 */ /* 0x000fe200078e0227 */
[C---:B------:R-:W-:Y:S01]  /*0610*/  LEA R36, P0, R25.reuse, R4, 0x1 ;  /* 0x0000000419247211 */ /* 0x040fe200078008ff */
[----:B------:R1:W2:Y:S03]  /*0620*/  LDG.E.U16 R21, [R30.64] ;  /* 0x000000041e157981 */ /* 0x0002a6000c1e1500 */
[----:B------:R-:W-:Y:S01]  /*0630*/  LEA.HI.X.SX32 R37, R25, R2, 0x1, P0 ;  /* 0x0000000219257211 */ /* 0x000fe200000f0eff */
[----:B------:R1:W2:Y:S01]  /*0640*/  LDG.E.U16 R23, [R34.64] ;  /* 0x0000000422177981 */ /* 0x0002a2000c1e1500 */
[----:B------:R-:W-:-:S02]  /*0650*/  LEA R40, P0, R27, R4, 0x1 ;  /* 0x000000041b287211 */ /* 0x000fc400078008ff */
[C---:B0-----:R-:W-:Y:S01]  /*0660*/  LEA R29, R12.reuse, R27, 0x1 ;  /* 0x0000001b0c1d7211 */ /* 0x041fe200078e08ff */
[----:B------:R0:W2:Y:S01]  /*0670*/  LDG.E.U16 R24, [R36.64] ;  /* 0x0000000424187981 */ /* 0x0000a2000c1e1500 */
[----:B------:R-:W-:Y:S02]  /*0680*/  LEA.HI.X.SX32 R41, R27, R2, 0x1, P0 ;  /* 0x000000021b297211 */ /* 0x000fe400000f0eff */
[-C--:B-1----:R-:W-:Y:S01]  /*0690*/  LEA R30, P0, R29, R4.reuse, 0x1 ;  /* 0x000000041d1e7211 */ /* 0x082fe200078008ff */
        /* <DEDUP_REMOVED lines=8> */
[----:B------:R-:W-:-:S04]  /*0720*/  LEA R32, P0, R27, R4, 0x1 ;  /* 0x000000041b207211 */ /* 0x000fc800078008ff */
[----:B------:R-:W-:Y:S01]  /*0730*/  LEA.HI.X.SX32 R33, R27, R2, 0x1, P0 ;  /* 0x000000021b217211 */ /* 0x000fe200000f0eff */
[C---:B0-----:R-:W-:Y:S01]  /*0740*/  IMAD R39, R12.reuse, 0x2, R43 ;  /* 0x000000020c277824 */ /* 0x041fe200078e022b */
[-C--:B------:R-:W-:Y:S01]  /*0750*/  LEA R36, P0, R43, R4.reuse, 0x1 ;  /* 0x000000042b247211 */ /* 0x080fe200078008ff */
[----:B------:R0:W2:Y:S02]  /*0760*/  LDG.E.U16 R27, [R30.64] ;  /* 0x000000041e1b7981 */ /* 0x0000a4000c1e1500 */
[C---:B-1----:R-:W-:Y:S01]  /*0770*/  IMAD R41, R12.reuse, 0x2, R39 ;  /* 0x000000020c297824 */ /* 0x042fe200078e0227 */
        /* <DEDUP_REMOVED lines=37> */
[----:B------:R-:W-:Y:S01]  /*09d0*/  LEA.HI.X.SX32 R43, R41, R2, 0x1, P0 ;  /* 0x00000002292b7211 */ /* 0x000fe200000f0eff */
[----:B------:R-:W-:Y:S01]  /*09e0*/  IMAD R41, R12, 0x2, R39 ;  /* 0x000000020c297824 */ /* 0x000fe200078e0227 */
[----:B------:R-:W-:-:S04]  /*09f0*/  LEA R44, P0, R39, R4, 0x1 ;  /* 0x00000004272c7211 */ /* 0x000fc800078008ff */
[----:B------:R-:W-:Y:S02]  /*0a00*/  LEA R55, R12, R41, 0x1 ;  /* 0x000000290c377211 */ /* 0x000fe400078e08ff */
[----:B------:R-:W-:-:S03]  /*0a10*/  LEA.HI.X.SX32 R51, R51, R2, 0x1, P1 ;  /* 0x0000000233337211 */ /* 0x000fc600008f0eff */
[C---:B------:R-:W-:Y:S01]  /*0a20*/  IMAD R57, R12.reuse, 0x2, R55 ;  /* 0x000000020c397824 */ /* 0x040fe200078e0237 */
[----:B------:R-:W-:Y:S01]  /*0a30*/  LEA.HI.X.SX32 R45, R39, R2, 0x1, P0 ;  /* 0x00000002272d7211 */ /* 0x000fe200000f0eff */
[----:B------:R1:W2:Y:S01]  /*0a40*/  LDG.E.U16 R37, [R50.64] ;  /* 0x0000000432257981 */ /* 0x0002a2000c1e1500 */
[C---:B0-----:R-:W-:Y:S01]  /*0a50*/  LEA R48, P0, R55.reuse, R4, 0x1 ;  /* 0x0000000437307211 */ /* 0x041fe200078008ff */
[C---:B------:R-:W-:Y:S02]  /*0a60*/  IMAD R59, R12.reuse, 0x2, R57 ;  /* 0x000000020c3b7824 */ /* 0x040fe400078e0239 */
[----:B------:R0:W2:Y:S01]  /*0a70*/  LDG.E.U16 R39, [R42.64] ;  /* 0x000000042a277981 */ /* 0x0000a2000c1e1500 */
[----:B------:R-:W-:Y:S02]  /*0a80*/  LEA.HI.X.SX32 R49, R55, R2, 0x1, P0 ;  /* 0x0000000237317211 */ /* 0x000fe400000f0eff */
[----:B------:R-:W-:Y:S01]  /*0a90*/  LEA R55, R12, R59, 0x1 ;  /* 0x0000003b0c377211 */ /* 0x000fe200078e08ff */
[----:B------:R0:W2:Y:S01]  /*0aa0*/  LDG.E.U16 R40, [R44.64] ;  /* 0x000000042c287981 */ /* 0x0000a2000c1e1500 */
[----:B-1----:R-:W-:-:S04]  /*0ab0*/  LEA R50, P0, R57, R4, 0x1 ;  /* 0x0000000439327211 */ /* 0x002fc800078008ff */
[----:B------:R-:W-:Y:S01]  /*0ac0*/  LEA.HI.X.SX32 R51, R57, R2, 0x1, P0 ;  /* 0x0000000239337211 */ /* 0x000fe200000f0eff */
[C---:B------:R-:W-:Y:S01]  /*0ad0*/  IMAD R57, R12.reuse, 0x2, R55 ;  /* 0x000000020c397824 */ /* 0x040fe200078e0237 */
[----:B0-----:R0:W2:Y:S03]  /*0ae0*/  LDG.E.U16 R42, [R48.64] ;  /* 0x00000004302a7981 */ /* 0x0010a6000c1e1500 */
[C---:B------:R-:W-:Y:S01]  /*0af0*/  IMAD R61, R12.reuse, 0x2, R57 ;  /* 0x000000020c3d7824 */ /* 0x040fe200078e0239 */
[----:B------:R-:W-:Y:S01]  /*0b00*/  LEA R52, P0, R59, R4, 0x1 ;  /* 0x000000043b347211 */ /* 0x000fe200078008ff */
[----:B------:R1:W2:Y:S03]  /*0b10*/  LDG.E.U16 R43, [R50.64] ;  /* 0x00000004322b7981 */ /* 0x0002a6000c1e1500 */
[----:B------:R-:W-:-:S05]  /*0b20*/  LEA R63, R12, R61, 0x1 ;  /* 0x0000003d0c3f7211 */ /* 0x000fca00078e08ff */
[----:B------:R-:W-:-:S04]  /*0b30*/  IMAD R65, R12, 0x2, R63 ;  /* 0x000000020c417824 */ /* 0x000fc800078e023f */
[----:B0-----:R-:W-:Y:S01]  /*0b40*/  IMAD R49, R12, 0x2, R65 ;  /* 0x000000020c317824 */ /* 0x001fe200078e0241 */
[----:B------:R-:W-:-:S04]  /*0b50*/  LEA.HI.X.SX32 R53, R59, R2, 0x1, P0 ;  /* 0x000000023b357211 */ /* 0x000fc800000f0eff */
[C---:B-1----:R-:W-:Y:S01]  /*0b60*/  LEA R51, R12.reuse, R49, 0x1 ;  /* 0x000000310c337211 */ /* 0x042fe200078e08ff */
[----:B------:R0:W2:Y:S04]  /*0b70*/  LDG.E.U16 R44, [R52.64] ;  /* 0x00000004342c7981 */ /* 0x0000a8000c1e1500 */
[----:B------:R-:W-:-:S04]  /*0b80*/  IMAD R67, R12, 0x2, R51 ;  /* 0x000000020c437824 */ /* 0x000fc800078e0233 */
[----:B0-----:R-:W-:-:S05]  /*0b90*/  IMAD R53, R12, 0x2, R67 ;  /* 0x000000020c357824 */ /* 0x001fca00078e0243 */
[C---:B------:R-:W-:Y:S02]  /*0ba0*/  LEA R69, R12.reuse, R53, 0x1 ;  /* 0x000000350c457211 */ /* 0x040fe400078e08ff */
[-C--:B------:R-:W-:Y:S02]  /*0bb0*/  LEA R46, P1, R41, R4.reuse, 0x1 ;  /* 0x00000004292e7211 */ /* 0x080fe400078208ff */
[----:B------:R-:W-:Y:S01]  /*0bc0*/  LEA R56, P0, R57, R4, 0x1 ;  /* 0x0000000439387211 */ /* 0x000fe200078008ff */
[C---:B------:R-:W-:Y:S01]  /*0bd0*/  IMAD R71, R12.reuse, 0x2, R69 ;  /* 0x000000020c477824 */ /* 0x040fe200078e0245 */
[-C--:B------:R-:W-:Y:S02]  /*0be0*/  LEA.HI.X.SX32 R47, R41, R2.reuse, 0x1, P1 ;  /* 0x00000002292f7211 */ /* 0x080fe400008f0eff */
[----:B------:R-:W-:Y:S01]  /*0bf0*/  LEA.HI.X.SX32 R57, R57, R2, 0x1, P0 ;  /* 0x0000000239397211 */ /* 0x000fe200000f0eff */
[----:B------:R-:W-:Y:S01]  /*0c00*/  IMAD R73, R12, 0x2, R71 ;  /* 0x000000020c497824 */ /* 0x000fe200078e0247 */
[-C--:B------:R-:W-:Y:S01]  /*0c10*/  LEA R54, P1, R55, R4.reuse, 0x1 ;  /* 0x0000000437367211 */ /* 0x080fe200078208ff */
[----:B------:R0:W2:Y:S01]  /*0c20*/  LDG.E.U16 R41, [R46.64] ;  /* 0x000000042e297981 */ /* 0x0000a2000c1e1500 */
[----:B------:R-:W-:-:S02]  /*0c30*/  LEA R58, P0, R61, R4, 0x1 ;  /* 0x000000043d3a7211 */ /* 0x000fc400078008ff */
[C---:B------:R-:W-:Y:S02]  /*0c40*/  LEA R75, R12.reuse, R73, 0x1 ;  /* 0x000000490c4b7211 */ /* 0x040fe400078e08ff */
[-C--:B------:R-:W-:Y:S02]  /*0c50*/  LEA.HI.X.SX32 R55, R55, R2.reuse, 0x1, P1 ;  /* 0x0000000237377211 */ /* 0x080fe400008f0eff */
[----:B------:R-:W-:Y:S02]  /*0c60*/  LEA.HI.X.SX32 R59, R61, R2, 0x1, P0 ;  /* 0x000000023d3b7211 */ /* 0x000fe400000f0eff */
[C---:B------:R-:W-:Y:S01]  /*0c70*/  LEA R60, P0, R63.reuse, R4, 0x1 ;  /* 0x000000043f3c7211 */ /* 0x040fe200078008ff */
[C---:B------:R-:W-:Y:S01]  /*0c80*/  IMAD R77, R12.reuse, 0x2, R75 ;  /* 0x000000020c4d7824 */ /* 0x040fe200078e024b */
[----:B------:R1:W2:Y:S02]  /*0c90*/  LDG.E.U16 R45, [R54.64] ;  /* 0x00000004362d7981 */ /* 0x0002a4000c1e1500 */
[----:B------:R-:W-:Y:S01]  /*0ca0*/  LEA.HI.X.SX32 R61, R63, R2, 0x1, P0 ;  /* 0x000000023f3d7211 */ /* 0x000fe200000f0eff */
[----:B------:R-:W-:Y:S01]  /*0cb0*/  IMAD R79, R12, 0x2, R77 ;  /* 0x000000020c4f7824 */ /* 0x000fe200078e024d */
[----:B0-----:R0:W2:Y:S01]  /*0cc0*/  LDG.E.U16 R46, [R56.64] ;  /* 0x00000004382e7981 */ /* 0x0010a2000c1e1500 */
[----:B------:R-:W-:-:S03]  /*0cd0*/  LEA R62, P1, R65, R4, 0x1 ;  /* 0x00000004413e7211 */ /* 0x000fc600078208ff */
[----:B------:R3:W2:Y:S01]  /*0ce0*/  LDG.E.U16 R47, [R58.64] ;  /* 0x000000043a2f7981 */ /* 0x0006a2000c1e1500 */
[----:B-1----:R-:W-:-:S03]  /*0cf0*/  LEA R54, P0, R49, R4, 0x1 ;  /* 0x0000000431367211 */ /* 0x002fc600078008ff */
[----:B------:R1:W2:Y:S01]  /*0d00*/  LDG.E.U16 R48, [R60.64] ;  /* 0x000000043c307981 */ /* 0x0002a2000c1e1500 */
[----:B------:R-:W-:Y:S02]  /*0d10*/  LEA.HI.X.SX32 R55, R49, R2, 0x1, P0 ;  /* 0x0000000231377211 */ /* 0x000fe400000f0eff */
[C---:B0-----:R-:W-:Y:S02]  /*0d20*/  LEA R56, P0, R51.reuse, R4, 0x1 ;  /* 0x0000000433387211 */ /* 0x041fe400078008ff */
[C---:B------:R-:W-:Y:S01]  /*0d30*/  LEA R81, R12.reuse, R79, 0x1 ;  /* 0x0000004f0c517211 */ /* 0x040fe200078e08ff */
[----:B------:R0:W2:Y:S01]  /*0d40*/  LDG.E.U16 R50, [R54.64] ;  /* 0x0000000436327981 */ /* 0x0000a2000c1e1500 */
[----:B------:R-:W-:Y:S02]  /*0d50*/  LEA.HI.X.SX32 R57, R51, R2, 0x1, P0 ;  /* 0x0000000233397211 */ /* 0x000fe400000f0eff */
[----:B---3--:R-:W-:Y:S01]  /*0d60*/  LEA R58, P0, R67, R4, 0x1 ;  /* 0x00000004433a7211 */ /* 0x008fe200078008ff */
[C---:B------:R-:W-:Y:S01]  /*0d70*/  IMAD R83, R12.reuse, 0x2, R81 ;  /* 0x000000020c537824 */ /* 0x040fe200078e0251 */
[-C--:B------:R-:W-:Y:S01]  /*0d80*/  LEA.HI.X.SX32 R63, R65, R2.reuse, 0x1, P1 ;  /* 0x00000002413f7211 */ /* 0x080fe200008f0eff */
[----:B------:R3:W2:Y:S01]  /*0d90*/  LDG.E.U16 R51, [R56.64] ;  /* 0x0000000438337981 */ /* 0x0006a2000c1e1500 */
[----:B------:R-:W-:Y:S01]  /*0da0*/  LEA.HI.X.SX32 R59, R67, R2, 0x1, P0 ;  /* 0x00000002433b7211 */ /* 0x000fe200000f0eff */
[----:B------:R-:W-:Y:S01]  /*0db0*/  IMAD R85, R12, 0x2, R83 ;  /* 0x000000020c557824 */ /* 0x000fe200078e0253 */
[-C--:B-1----:R-:W-:Y:S01]  /*0dc0*/  LEA R60, P0, R69, R4.reuse, 0x1 ;  /* 0x00000004453c7211 */ /* 0x082fe200078008ff */
[----:B------:R1:W2:Y:S01]  /*0dd0*/  LDG.E.U16 R49, [R62.64] ;  /* 0x000000043e317981 */ /* 0x0002a2000c1e1500 */
[----:B------:R-:W-:-:S02]  /*0de0*/  LEA R64, P1, R53, R4, 0x1 ;  /* 0x0000000435407211 */ /* 0x000fc400078208ff */
[-C--:B------:R-:W-:Y:S01]  /*0df0*/  LEA.HI.X.SX32 R61, R69, R2.reuse, 0x1, P0 ;  /* 0x00000002453d7211 */ /* 0x080fe200000f0eff */
[----:B------:R3:W2:Y:S01]  /*0e00*/  LDG.E.U16 R52, [R58.64] ;  /* 0x000000043a347981 */ /* 0x0006a2000c1e1500 */
[C---:B------:R-:W-:Y:S02]  /*0e10*/  LEA R87, R12.reuse, R85, 0x1 ;  /* 0x000000550c577211 */ /* 0x040fe400078e08ff */
[----:B------:R-:W-:Y:S01]  /*0e20*/  LEA.HI.X.SX32 R65, R53, R2, 0x1, P1 ;  /* 0x0000000235417211 */ /* 0x000fe200008f0eff */
[----:B0-----:R0:W2:Y:S01]  /*0e30*/  LDG.E.U16 R54, [R60.64] ;  /* 0x000000043c367981 */ /* 0x0010a2000c1e1500 */
[C---:B-1----:R-:W-:Y:S01]  /*0e40*/  LEA R62, P0, R71.reuse, R4, 0x1 ;  /* 0x00000004473e7211 */ /* 0x042fe200078008ff */
[----:B------:R-:W-:Y:S02]  /*0e50*/  IMAD R89, R12, 0x2, R87 ;  /* 0x000000020c597824 */ /* 0x000fe400078e0257 */
[----:B------:R1:W2:Y:S01]  /*0e60*/  LDG.E.U16 R53, [R64.64] ;  /* 0x0000000440357981 */ /* 0x0002a2000c1e1500 */
[----:B------:R-:W-:-:S02]  /*0e70*/  LEA.HI.X.SX32 R63, R71, R2, 0x1, P0 ;  /* 0x00000002473f7211 */ /* 0x000fc400000f0eff */
[-C--:B------:R-:W-:Y:S01]  /*0e80*/  LEA R66, P0, R73, R4.reuse, 0x1 ;  /* 0x0000000449427211 */ /* 0x080fe200078008ff */
[C---:B------:R-:W-:Y:S01]  /*0e90*/  IMAD R91, R12.reuse, 0x2, R89 ;  /* 0x000000020c5b7824 */ /* 0x040fe200078e0259 */
[----:B------:R-:W-:Y:S01]  /*0ea0*/  LEA R68, P1, R75, R4, 0x1 ;  /* 0x000000044b447211 */ /* 0x000fe200078208ff */
[----:B------:R0:W2:Y:S01]  /*0eb0*/  LDG.E.U16 R55, [R62.64] ;  /* 0x000000043e377981 */ /* 0x0000a2000c1e1500 */
[----:B------:R-:W-:Y:S02]  /*0ec0*/  LEA.HI.X.SX32 R67, R73, R2, 0x1, P0 ;  /* 0x0000000249437211 */ /* 0x000fe400000f0eff */
[C---:B-1----:R-:W-:Y:S02]  /*0ed0*/  LEA R64, P0, R77.reuse, R4, 0x1 ;  /* 0x000000044d407211 */ /* 0x042fe400078008ff */
[----:B------:R-:W-:Y:S01]  /*0ee0*/  LEA R93, R12, R91, 0x1 ;  /* 0x0000005b0c5d7211 */ /* 0x000fe200078e08ff */
[----:B---3--:R1:W3:Y:S01]  /*0ef0*/  LDG.E.U16 R56, [R66.64] ;  /* 0x0000000442387981 */ /* 0x0082e2000c1e1500 */
[----:B------:R-:W-:-:S02]  /*0f00*/  LEA.HI.X.SX32 R65, R77, R2, 0x1, P0 ;  /* 0x000000024d417211 */ /* 0x000fc400000f0eff */
[----:B------:R-:W-:Y:S02]  /*0f10*/  LEA R70, P0, R79, R4, 0x1 ;  /* 0x000000044f467211 */ /* 0x000fe400078008ff */
[-C--:B------:R-:W-:Y:S01]  /*0f20*/  LEA.HI.X.SX32 R69, R75, R2.reuse, 0x1, P1 ;  /* 0x000000024b457211 */ /* 0x080fe200008f0eff */
[----:B------:R0:W2:Y:S01]  /*0f30*/  LDG.E.U16 R58, [R64.64] ;  /* 0x00000004403a7981 */ /* 0x0000a2000c1e1500 */
[----:B------:R-:W-:Y:S01]  /*0f40*/  LEA.HI.X.SX32 R71, R79, R2, 0x1, P0 ;  /* 0x000000024f477211 */ /* 0x000fe200000f0eff */
[C---:B------:R-:W-:Y:S01]  /*0f50*/  IMAD R79, R12.reuse, 0x2, R93 ;  /* 0x000000020c4f7824 */ /* 0x040fe200078e025d */
[C---:B------:R-:W-:Y:S01]  /*0f60*/  LEA R72, P0, R81.reuse, R4, 0x1 ;  /* 0x0000000451487211 */ /* 0x040fe200078008ff */
[----:B------:R1:W2:Y:S02]  /*0f70*/  LDG.E.U16 R57, [R68.64] ;  /* 0x0000000444397981 */ /* 0x0002a4000c1e1500 */
[----:B------:R-:W-:Y:S01]  /*0f80*/  IMAD R95, R12, 0x2, R79 ;  /* 0x000000020c5f7824 */ /* 0x000fe200078e024f */
[----:B------:R-:W-:Y:S01]  /*0f90*/  LEA.HI.X.SX32 R73, R81, R2, 0x1, P0 ;  /* 0x0000000251497211 */ /* 0x000fe200000f0eff */
[----:B------:R4:W2:Y:S01]  /*0fa0*/  LDG.E.U16 R59, [R70.64] ;  /* 0x00000004463b7981 */ /* 0x0008a2000c1e1500 */
[----:B------:R-:W-:-:S02]  /*0fb0*/  LEA R74, P1, R83, R4, 0x1 ;  /* 0x00000004534a7211 */ /* 0x000fc400078208ff */
[C---:B------:R-:W-:Y:S01]  /*0fc0*/  LEA R81, R12.reuse, R95, 0x1 ;  /* 0x0000005f0c517211 */ /* 0x040fe200078e08ff */
[----:B0-----:R0:W2:Y:S01]  /*0fd0*/  LDG.E.U16 R60, [R72.64] ;  /* 0x00000004483c7981 */ /* 0x0010a2000c1e1500 */
[----:B------:R-:W-:Y:S02]  /*0fe0*/  LEA.HI.X.SX32 R75, R83, R2, 0x1, P1 ;  /* 0x00000002534b7211 */ /* 0x000fe400008f0eff */
[-C--:B-1----:R-:W-:Y:S01]  /*0ff0*/  LEA R66, P0, R85, R4.reuse, 0x1 ;  /* 0x0000000455427211 */ /* 0x082fe200078008ff */
[C---:B------:R-:W-:Y:S01]  /*1000*/  IMAD R83, R12.reuse, 0x2, R81 ;  /* 0x000000020c537824 */ /* 0x040fe200078e0251 */
[----:B------:R-:W-:Y:S01]  /*1010*/  LEA R76, P1, R91, R4, 0x1 ;  /* 0x000000045b4c7211 */ /* 0x000fe200078208ff */
[----:B------:R1:W2:Y:S01]  /*1020*/  LDG.E.U16 R61, [R74.64] ;  /* 0x000000044a3d7981 */ /* 0x0002a2000c1e1500 */
[----:B------:R-:W-:Y:S02]  /*1030*/  LEA.HI.X.SX32 R67, R85, R2, 0x1, P0 ;  /* 0x0000000255437211 */ /* 0x000fe400000f0eff */
[----:B------:R-:W-:-:S02]  /*1040*/  LEA R85, R12, R83, 0x1 ;  /* 0x000000530c557211 */ /* 0x000fc400078e08ff */
[C---:B------:R-:W-:Y:S01]  /*1050*/  LEA R68, P0, R87.reuse, R4, 0x1 ;  /* 0x0000000457447211 */ /* 0x040fe200078008ff */
[----:B------:R0:W2:Y:S02]  /*1060*/  LDG.E.U16 R62, [R66.64] ;  /* 0x00000004423e7981 */ /* 0x0000a4000c1e1500 */
[----:B------:R-:W-:Y:S01]  /*1070*/  IMAD R97, R12, 0x2, R85 ;  /* 0x000000020c617824 */ /* 0x000fe200078e0255 */
[----:B------:R-:W-:-:S04]  /*1080*/  LEA.HI.X.SX32 R69, R87, R2, 0x1, P0 ;  /* 0x0000000257457211 */ /* 0x000fc800000f0eff */
[----:B------:R-:W-:Y:S01]  /*1090*/  LEA R87, R12, R97, 0x1 ;  /* 0x000000610c577211 */ /* 0x000fe200078e08ff */
[----:B------:R0:W2:Y:S01]  /*10a0*/  LDG.E.U16 R63, [R68.64] ;  /* 0x00000004443f7981 */ /* 0x0000a2000c1e1500 */
[----:B----4-:R-:W-:-:S03]  /*10b0*/  LEA R70, P0, R89, R4, 0x1 ;  /* 0x0000000459467211 */ /* 0x010fc600078008ff */
[----:B------:R-:W-:Y:S01]  /*10c0*/  IMAD R99, R12, 0x2, R87 ;  /* 0x000000020c637824 */ /* 0x000fe200078e0257 */
[----:B------:R-:W-:-:S04]  /*10d0*/  LEA.HI.X.SX32 R71, R89, R2, 0x1, P0 ;  /* 0x0000000259477211 */ /* 0x000fc800000f0eff */
[C---:B------:R-:W-:Y:S01]  /*10e0*/  LEA R89, R12.reuse, R99, 0x1 ;  /* 0x000000630c597211 */ /* 0x040fe200078e08ff */
[----:B------:R4:W2:Y:S01]  /*10f0*/  LDG.E.U16 R64, [R70.64] ;  /* 0x0000000446407981 */ /* 0x0008a2000c1e1500 */
[----:B------:R-:W-:Y:S02]  /*1100*/  LEA.HI.X.SX32 R77, R91, R2, 0x1, P1 ;  /* 0x000000025b4d7211 */ /* 0x000fe400008f0eff */
[C---:B0-----:R-:W-:Y:S01]  /*1110*/  LEA R72, P0, R93.reuse, R4, 0x1 ;  /* 0x000000045d487211 */ /* 0x041fe200078008ff */
[C---:B------:R-:W-:Y:S02]  /*1120*/  IMAD R91, R12.reuse, 0x2, R89 ;  /* 0x000000020c5b7824 */ /* 0x040fe400078e0259 */
[----:B------:R0:W2:Y:S01]  /*1130*/  LDG.E.U16 R65, [R76.64] ;  /* 0x000000044c417981 */ /* 0x0000a2000c1e1500 */
[----:B------:R-:W-:Y:S02]  /*1140*/  LEA.HI.X.SX32 R73, R93, R2, 0x1, P0 ;  /* 0x000000025d497211 */ /* 0x000fe400000f0eff */
[----:B------:R-:W-:-:S02]  /*1150*/  LEA R93, R12, R91, 0x1 ;  /* 0x0000005b0c5d7211 */ /* 0x000fc400078e08ff */
[C---:B-1----:R-:W-:Y:S01]  /*1160*/  LEA R74, P0, R79.reuse, R4, 0x1 ;  /* 0x000000044f4a7211 */ /* 0x042fe200078008ff */
[----:B------:R1:W2:Y:S02]  /*1170*/  LDG.E.U16 R66, [R72.64] ;  /* 0x0000000448427981 */ /* 0x0002a4000c1e1500 */
[C---:B------:R-:W-:Y:S01]  /*1180*/  IMAD R101, R12.reuse, 0x2, R93 ;  /* 0x000000020c657824 */ /* 0x040fe200078e025d */
[----:B------:R-:W-:Y:S02]  /*1190*/  LEA.HI.X.SX32 R75, R79, R2, 0x1, P0 ;  /* 0x000000024f4b7211 */ /* 0x000fe400000f0eff */
[C---:B------:R-:W-:Y:S02]  /*11a0*/  LEA R78, P0, R95.reuse, R4, 0x1 ;  /* 0x000000045f4e7211 */ /* 0x040fe400078008ff */
[----:B------:R-:W-:Y:S01]  /*11b0*/  LEA R103, R12, R101, 0x1 ;  /* 0x000000650c677211 */ /* 0x000fe200078e08ff */
[----:B------:R1:W2:Y:S01]  /*11c0*/  LDG.E.U16 R67, [R74.64] ;  /* 0x000000044a437981 */ /* 0x0002a2000c1e1500 */
[----:B------:R-:W-:-:S03]  /*11d0*/  LEA.HI.X.SX32 R79, R95, R2, 0x1, P0 ;  /* 0x000000025f4f7211 */ /* 0x000fc600000f0eff */
[C---:B------:R-:W-:Y:S01]  /*11e0*/  IMAD R95, R12.reuse, 0x2, R103 ;  /* 0x000000020c5f7824 */ /* 0x040fe200078e0267 */
[----:B0-----:R-:W-:Y:S01]  /*11f0*/  LEA R76, P0, R83, R4, 0x1 ;  /* 0x00000004534c7211 */ /* 0x001fe200078008ff */
[----:B------:R0:W2:Y:S03]  /*1200*/  LDG.E.U16 R68, [R78.64] ;  /* 0x000000044e447981 */ /* 0x0000a6000c1e1500 */
[----:B------:R-:W-:-:S05]  /*1210*/  LEA R105, R12, R95, 0x1 ;  /* 0x0000005f0c697211 */ /* 0x000fca00078e08ff */
[----:B------:R-:W-:-:S05]  /*1220*/  IMAD R107, R12, 0x2, R105 ;  /* 0x000000020c6b7824 */ /* 0x000fca00078e0269 */
[----:B------:R-:W-:-:S05]  /*1230*/  LEA R109, R12, R107, 0x1 ;  /* 0x0000006b0c6d7211 */ /* 0x000fca00078e08ff */
[----:B------:R-:W-:-:S05]  /*1240*/  IMAD R111, R12, 0x2, R109 ;  /* 0x000000020c6f7824 */ /* 0x000fca00078e026d */
[----:B------:R-:W-:-:S05]  /*1250*/  LEA R113, R12, R111, 0x1 ;  /* 0x0000006f0c717211 */ /* 0x000fca00078e08ff */
[C---:B------:R-:W-:Y:S01]  /*1260*/  IMAD R115, R12.reuse, 0x2, R113 ;  /* 0x000000020c737824 */ /* 0x040fe200078e0271 */
[----:B------:R-:W-:Y:S02]  /*1270*/  LEA.HI.X.SX32 R77, R83, R2, 0x1, P0 ;  /* 0x00000002534d7211 */ /* 0x000fe400000f0eff */
[C---:B------:R-:W-:Y:S02]  /*1280*/  LEA R82, P0, R85.reuse, R4, 0x1 ;  /* 0x0000000455527211 */ /* 0x040fe400078008ff */
[C---:B------:R-:W-:Y:S01]  /*1290*/  LEA R117, R12.reuse, R115, 0x1 ;  /* 0x000000730c757211 */ /* 0x040fe200078e08ff */
[----:B----4-:R4:W2:Y:S01]  /*12a0*/  LDG.E.U16 R70, [R76.64] ;  /* 0x000000044c467981 */ /* 0x0108a2000c1e1500 */
[----:B------:R-:W-:Y:S02]  /*12b0*/  LEA.HI.X.SX32 R83, R85, R2, 0x1, P0 ;  /* 0x0000000255537211 */ /* 0x000fe400000f0eff */
[-C--:B------:R-:W-:Y:S01]  /*12c0*/  LEA R80, P1, R81, R4.reuse, 0x1 ;  /* 0x0000000451507211 */ /* 0x080fe200078208ff */
[----:B------:R-:W-:Y:S01]  /*12d0*/  IMAD R119, R12, 0x2, R117 ;  /* 0x000000020c777824 */ /* 0x000fe200078e0275 */
[----:B------:R-:W-:Y:S01]  /*12e0*/  LEA R84, P0, R97, R4, 0x1 ;  /* 0x0000000461547211 */ /* 0x000fe200078008ff */
[----:B------:R1:W2:Y:S01]  /*12f0*/  LDG.E.U16 R71, [R82.64] ;  /* 0x0000000452477981 */ /* 0x0002a2000c1e1500 */
[----:B------:R-:W-:-:S02]  /*1300*/  LEA.HI.X.SX32 R81, R81, R2, 0x1, P1 ;  /* 0x0000000251517211 */ /* 0x000fc400008f0eff */
[----:B------:R-:W-:Y:S02]  /*1310*/  LEA.HI.X.SX32 R85, R97, R2, 0x1, P0 ;  /* 0x0000000261557211 */ /* 0x000fe400000f0eff */
[C---:B0-----:R-:W-:Y:S01]  /*1320*/  LEA R78, P0, R99.reuse, R4, 0x1 ;  /* 0x00000004634e7211 */ /* 0x041fe200078008ff */
[----:B------:R0:W2:Y:S01]  /*1330*/  LDG.E.U16 R69, [R80.64] ;  /* 0x0000000450457981 */ /* 0x0000a2000c1e1500 */
[C---:B------:R-:W-:Y:S02]  /*1340*/  LEA R121, R12.reuse, R119, 0x1 ;  /* 0x000000770c797211 */ /* 0x040fe400078e08ff */
[----:B------:R-:W-:Y:S01]  /*1350*/  LEA.HI.X.SX32 R79, R99, R2, 0x1, P0 ;  /* 0x00000002634f7211 */ /* 0x000fe200000f0eff */
[----:B-1----:R1:W2:Y:S02]  /*1360*/  LDG.E.U16 R72, [R84.64] ;  /* 0x0000000454487981 */ /* 0x0022a4000c1e1500 */
[----:B------:R-:W-:Y:S02]  /*1370*/  IMAD R123, R12, 0x2, R121 ;  /* 0x000000020c7b7824 */ /* 0x000fe400078e0279 */
[----:B------:R1:W2:Y:S01]  /*1380*/  LDG.E.U16 R74, [R78.64] ;  /* 0x000000044e4a7981 */ /* 0x0002a2000c1e1500 */
[----:B0-----:R-:W-:-:S02]  /*1390*/  LEA R80, P0, R89, R4, 0x1 ;  /* 0x0000000459507211 */ /* 0x001fc400078008ff */
[C---:B------:R-:W-:Y:S02]  /*13a0*/  LEA R125, R12.reuse, R123, 0x1 ;  /* 0x0000007b0c7d7211 */ /* 0x040fe400078e08ff */
[----:B------:R-:W-:Y:S02]  /*13b0*/  LEA.HI.X.SX32 R81, R89, R2, 0x1, P0 ;  /* 0x0000000259517211 */ /* 0x000fe400000f0eff */
[C---:B------:R-:W-:Y:S01]  /*13c0*/  LEA R82, P0, R91.reuse, R4, 0x1 ;  /* 0x000000045b527211 */ /* 0x040fe200078008ff */
[----:B------:R-:W-:Y:S02]  /*13d0*/  IMAD R127, R12, 0x2, R125 ;  /* 0x000000020c7f7824 */ /* 0x000fe400078e027d */
[----:B------:R0:W2:Y:S01]  /*13e0*/  LDG.E.U16 R75, [R80.64] ;  /* 0x00000004504b7981 */ /* 0x0000a2000c1e1500 */
[----:B------:R-:W-:Y:S02]  /*13f0*/  LEA.HI.X.SX32 R83, R91, R2, 0x1, P0 ;  /* 0x000000025b537211 */ /* 0x000fe400000f0eff */
[----:B-1----:R-:W-:-:S02]  /*1400*/  LEA R84, P0, R101, R4, 0x1 ;  /* 0x0000000465547211 */ /* 0x002fc400078008ff */
[----:B------:R-:W-:Y:S01]  /*1410*/  LEA R86, P1, R87, R4, 0x1 ;  /* 0x0000000457567211 */ /* 0x000fe200078208ff */
[----:B----4-:R1:W4:Y:S01]  /*1420*/  LDG.E.U16 R76, [R82.64] ;  /* 0x00000004524c7981 */ /* 0x010322000c1e1500 */
[----:B------:R-:W-:Y:S02]  /*1430*/  LEA.HI.X.SX32 R85, R101, R2, 0x1, P0 ;  /* 0x0000000265557211 */ /* 0x000fe400000f0eff */
[C---:B------:R-:W-:Y:S02]  /*1440*/  LEA R101, R12.reuse, R127, 0x1 ;  /* 0x0000007f0c657211 */ /* 0x040fe400078e08ff */
[C---:B------:R-:W-:Y:S01]  /*1450*/  LEA R78, P0, R103.reuse, R4, 0x1 ;  /* 0x00000004674e7211 */ /* 0x040fe200078008ff */
[----:B------:R1:W2:Y:S02]  /*1460*/  LDG.E.U16 R88, [R84.64] ;  /* 0x0000000454587981 */ /* 0x0002a4000c1e1500 */
[----:B------:R-:W-:Y:S01]  /*1470*/  IMAD R129, R12, 0x2, R101 ;  /* 0x000000020c817824 */ /* 0x000fe200078e0265 */
[----:B------:R-:W-:-:S02]  /*1480*/  LEA.HI.X.SX32 R79, R103, R2, 0x1, P0 ;  /* 0x00000002674f7211 */ /* 0x000fc400000f0eff */
[C---:B0-----:R-:W-:Y:S02]  /*1490*/  LEA R80, P0, R95.reuse, R4, 0x1 ;  /* 0x000000045f507211 */ /* 0x041fe400078008ff */
[----:B------:R-:W-:Y:S01]  /*14a0*/  LEA R131, R12, R129, 0x1 ;  /* 0x000000810c837211 */ /* 0x000fe200078e08ff */
[----:B------:R0:W2:Y:S01]  /*14b0*/  LDG.E.U16 R89, [R78.64] ;  /* 0x000000044e597981 */ /* 0x0000a2000c1e1500 */
[----:B------:R-:W-:-:S03]  /*14c0*/  LEA.HI.X.SX32 R81, R95, R2, 0x1, P0 ;  /* 0x000000025f517211 */ /* 0x000fc600000f0eff */
[C---:B------:R-:W-:Y:S01]  /*14d0*/  IMAD R95, R12.reuse, 0x2, R131 ;  /* 0x000000020c5f7824 */ /* 0x040fe200078e0283 */
[----:B------:R-:W-:Y:S01]  /*14e0*/  LEA.HI.X.SX32 R87, R87, R2, 0x1, P1 ;  /* 0x0000000257577211 */ /* 0x000fe200008f0eff */
[----:B------:R0:W2:Y:S03]  /*14f0*/  LDG.E.U16 R92, [R80.64] ;  /* 0x00000004505c7981 */ /* 0x0000a6000c1e1500 */
[----:B------:R-:W-:Y:S01]  /*1500*/  LEA R133, R12, R95, 0x1 ;  /* 0x0000005f0c857211 */ /* 0x000fe200078e08ff */
[----:B------:R0:W3:Y:S01]  /*1510*/  LDG.E.U16 R73, [R86.64] ;  /* 0x0000000456497981 */ /* 0x0000e2000c1e1500 */
[----:B------:R-:W-:-:S03]  /*1520*/  LEA R90, P1, R93, R4, 0x1 ;  /* 0x000000045d5a7211 */ /* 0x000fc600078208ff */
[C---:B------:R-:W-:Y:S01]  /*1530*/  IMAD R135, R12.reuse, 0x2, R133 ;  /* 0x000000020c877824 */ /* 0x040fe200078e0285 */
[----:B------:R-:W-:Y:S02]  /*1540*/  LEA.HI.X.SX32 R91, R93, R2, 0x1, P1 ;  /* 0x000000025d5b7211 */ /* 0x000fe400008f0eff */
[-C--:B-1----:R-:W-:Y:S02]  /*1550*/  LEA R82, P1, R105, R4.reuse, 0x1 ;  /* 0x0000000469527211 */ /* 0x082fe400078208ff */
[C---:B------:R-:W-:Y:S01]  /*1560*/  LEA R137, R12.reuse, R135, 0x1 ;  /* 0x000000870c897211 */ /* 0x040fe200078e08ff */
[----:B------:R1:W3:Y:S01]  /*1570*/  LDG.E.U16 R77, [R90.64] ;  /* 0x000000045a4d7981 */ /* 0x0002e2000c1e1500 */
[----:B0-----:R-:W-:Y:S02]  /*1580*/  LEA R86, P0, R107, R4, 0x1 ;  /* 0x000000046b567211 */ /* 0x001fe400078008ff */
[-C--:B------:R-:W-:Y:S01]  /*1590*/  LEA.HI.X.SX32 R83, R105, R2.reuse, 0x1, P1 ;  /* 0x0000000269537211 */ /* 0x080fe200008f0eff */
[----:B------:R-:W-:Y:S01]  /*15a0*/  IMAD R105, R12, 0x2, R137 ;  /* 0x000000020c697824 */ /* 0x000fe200078e0289 */
[----:B------:R-:W-:-:S02]  /*15b0*/  LEA.HI.X.SX32 R87, R107, R2, 0x1, P0 ;  /* 0x000000026b577211 */ /* 0x000fc400000f0eff */
[C---:B------:R-:W-:Y:S01]  /*15c0*/  LEA R84, P0, R109.reuse, R4, 0x1 ;  /* 0x000000046d547211 */ /* 0x040fe200078008ff */
[----:B------:R0:W3:Y:S01]  /*15d0*/  LDG.E.U16 R93, [R82.64] ;  /* 0x00000004525d7981 */ /* 0x0000e2000c1e1500 */
[C---:B------:R-:W-:Y:S02]  /*15e0*/  LEA R139, R12.reuse, R105, 0x1 ;  /* 0x000000690c8b7211 */ /* 0x040fe400078e08ff */
[----:B------:R-:W-:Y:S01]  /*15f0*/  LEA.HI.X.SX32 R85, R109, R2, 0x1, P0 ;  /* 0x000000026d557211 */ /* 0x000fe200000f0eff */
[----:B------:R0:W3:Y:S01]  /*1600*/  LDG.E.U16 R96, [R86.64] ;  /* 0x0000000456607981 */ /* 0x0000e2000c1e1500 */
[-C--:B------:R-:W-:Y:S01]  /*1610*/  LEA R78, P0, R111, R4.reuse, 0x1 ;  /* 0x000000046f4e7211 */ /* 0x080fe200078008ff */
[----:B------:R-:W-:Y:S01]  /*1620*/  IMAD R141, R12, 0x2, R139 ;  /* 0x000000020c8d7824 */ /* 0x000fe200078e028b */
[----:B-1----:R-:W-:Y:S01]  /*1630*/  LEA R90, P1, R113, R4, 0x1 ;  /* 0x00000004715a7211 */ /* 0x002fe200078208ff */
[----:B------:R1:W3:Y:S01]  /*1640*/  LDG.E.U16 R97, [R84.64] ;  /* 0x0000000454617981 */ /* 0x0002e2000c1e1500 */
[----:B------:R-:W-:-:S02]  /*1650*/  LEA.HI.X.SX32 R79, R111, R2, 0x1, P0 ;  /* 0x000000026f4f7211 */ /* 0x000fc400000f0eff */
[----:B------:R-:W-:Y:S02]  /*1660*/  LEA R80, P0, R115, R4, 0x1 ;  /* 0x0000000473507211 */ /* 0x000fe400078008ff */
[-C--:B------:R-:W-:Y:S01]  /*1670*/  LEA.HI.X.SX32 R91, R113, R2.reuse, 0x1, P1 ;  /* 0x00000002715b7211 */ /* 0x080fe200008f0eff */
[----:B------:R1:W3:Y:S01]  /*1680*/  LDG.E.U16 R98, [R78.64] ;  /* 0x000000044e627981 */ /* 0x0002e2000c1e1500 */
[----:B------:R-:W-:Y:S02]  /*1690*/  LEA.HI.X.SX32 R81, R115, R2, 0x1, P0 ;  /* 0x0000000273517211 */ /* 0x000fe400000f0eff */
[----:B------:R-:W-:Y:S01]  /*16a0*/  LEA R115, R12, R141, 0x1 ;  /* 0x0000008d0c737211 */ /* 0x000fe200078e08ff */
[----:B------:R1:W3:Y:S01]  /*16b0*/  LDG.E.U16 R99, [R90.64] ;  /* 0x000000045a637981 */ /* 0x0002e2000c1e1500 */
[----:B0-----:R-:W-:-:S03]  /*16c0*/  LEA R82, P0, R117, R4, 0x1 ;  /* 0x0000000475527211 */ /* 0x001fc600078008ff */
[C---:B------:R-:W-:Y:S01]  /*16d0*/  IMAD R109, R12.reuse, 0x2, R115 ;  /* 0x000000020c6d7824 */ /* 0x040fe200078e0273 */
[----:B------:R-:W-:Y:S01]  /*16e0*/  LEA.HI.X.SX32 R83, R117, R2, 0x1, P0 ;  /* 0x0000000275537211 */ /* 0x000fe200000f0eff */
[----:B------:R0:W3:Y:S03]  /*16f0*/  LDG.E.U16 R102, [R80.64] ;  /* 0x0000000450667981 */ /* 0x0000e6000c1e1500 */
[----:B------:R-:W-:Y:S01]  /*1700*/  LEA R117, R12, R109, 0x1 ;  /* 0x0000006d0c757211 */ /* 0x000fe200078e08ff */
[----:B------:R0:W3:Y:S01]  /*1710*/  LDG.E.U16 R103, [R82.64] ;  /* 0x0000000452677981 */ /* 0x0000e2000c1e1500 */
[----:B-1----:R-:W-:-:S03]  /*1720*/  LEA R84, P0, R119, R4, 0x1 ;  /* 0x0000000477547211 */ /* 0x002fc600078008ff */
[C---:B------:R-:W-:Y:S01]  /*1730*/  IMAD R143, R12.reuse, 0x2, R117 ;  /* 0x000000020c8f7824 */ /* 0x040fe200078e0275 */
[----:B------:R-:W-:Y:S02]  /*1740*/  LEA.HI.X.SX32 R85, R119, R2, 0x1, P0 ;  /* 0x0000000277557211 */ /* 0x000fe400000f0eff */
[C---:B------:R-:W-:Y:S02]  /*1750*/  LEA R86, P1, R121.reuse, R4, 0x1 ;  /* 0x0000000479567211 */ /* 0x040fe400078208ff */
[C---:B------:R-:W-:Y:S01]  /*1760*/  LEA R119, R12.reuse, R143, 0x1 ;  /* 0x0000008f0c777211 */ /* 0x040fe200078e08ff */
[----:B------:R1:W3:Y:S01]  /*1770*/  LDG.E.U16 R104, [R84.64] ;  /* 0x0000000454687981 */ /* 0x0002e2000c1e1500 */
[----:B------:R-:W-:Y:S02]  /*1780*/  LEA.HI.X.SX32 R87, R121, R2, 0x1, P1 ;  /* 0x0000000279577211 */ /* 0x000fe400008f0eff */
[----:B------:R-:W-:Y:S01]  /*1790*/  LEA R78, P0, R123, R4, 0x1 ;  /* 0x000000047b4e7211 */ /* 0x000fe200078008ff */
[----:B------:R-:W-:-:S02]  /*17a0*/  IMAD R121, R12, 0x2, R119 ;  /* 0x000000020c797824 */ /* 0x000fc400078e0277 */
[----:B------:R1:W3:Y:S01]  /*17b0*/  LDG.E.U16 R107, [R86.64] ;  /* 0x00000004566b7981 */ /* 0x0002e2000c1e1500 */
[----:B------:R-:W-:Y:S02]  /*17c0*/  LEA.HI.X.SX32 R79, R123, R2, 0x1, P0 ;  /* 0x000000027b4f7211 */ /* 0x000fe400000f0eff */
[C---:B0-----:R-:W-:Y:S02]  /*17d0*/  LEA R80, P0, R125.reuse, R4, 0x1 ;  /* 0x000000047d507211 */ /* 0x041fe400078008ff */
[----:B------:R-:W-:Y:S01]  /*17e0*/  LEA R123, R12, R121, 0x1 ;  /* 0x000000790c7b7211 */ /* 0x000fe200078e08ff */
[----:B------:R0:W3:Y:S01]  /*17f0*/  LDG.E.U16 R106, [R78.64] ;  /* 0x000000044e6a7981 */ /* 0x0000e2000c1e1500 */
[----:B------:R-:W-:-:S03]  /*1800*/  LEA.HI.X.SX32 R81, R125, R2, 0x1, P0 ;  /* 0x000000027d517211 */ /* 0x000fc600000f0eff */
[C---:B------:R-:W-:Y:S01]  /*1810*/  IMAD R125, R12.reuse, 0x2, R123 ;  /* 0x000000020c7d7824 */ /* 0x040fe200078e027b */
[C---:B------:R-:W-:Y:S01]  /*1820*/  LEA R82, P0, R127.reuse, R4, 0x1 ;  /* 0x000000047f527211 */ /* 0x040fe200078008ff */
[----:B------:R0:W4:Y:S03]  /*1830*/  LDG.E.U16 R108, [R80.64] ;  /* 0x00000004506c7981 */ /* 0x000126000c1e1500 */
[C---:B------:R-:W-:Y:S02]  /*1840*/  LEA R145, R12.reuse, R125, 0x1 ;  /* 0x0000007d0c917211 */ /* 0x040fe400078e08ff */
[----:B------:R-:W-:Y:S02]  /*1850*/  LEA.HI.X.SX32 R83, R127, R2, 0x1, P0 ;  /* 0x000000027f537211 */ /* 0x000fe400000f0eff */
[-C--:B-1----:R-:W-:Y:S01]  /*1860*/  LEA R84, P1, R101, R4.reuse, 0x1 ;  /* 0x0000000465547211 */ /* 0x082fe200078208ff */
[----:B------:R-:W-:Y:S01]  /*1870*/  IMAD R127, R12, 0x2, R145 ;  /* 0x000000020c7f7824 */ /* 0x000fe200078e0291 */
[----:B------:R-:W-:Y:S01]  /*1880*/  LEA R86, P0, R129, R4, 0x1 ;  /* 0x0000000481567211 */ /* 0x000fe200078008ff */
[----:B------:R1:W4:Y:S01]  /*1890*/  LDG.E.U16 R110, [R82.64] ;  /* 0x00000004526e7981 */ /* 0x000322000c1e1500 */
[----:B------:R-:W-:-:S02]  /*18a0*/  LEA.HI.X.SX32 R85, R101, R2, 0x1, P1 ;  /* 0x0000000265557211 */ /* 0x000fc400008f0eff */
[C---:B------:R-:W-:Y:S02]  /*18b0*/  LEA R101, R12.reuse, R127, 0x1 ;  /* 0x0000007f0c657211 */ /* 0x040fe400078e08ff */
[----:B------:R-:W-:Y:S01]  /*18c0*/  LEA.HI.X.SX32 R87, R129, R2, 0x1, P0 ;  /* 0x0000000281577211 */ /* 0x000fe200000f0eff */
[----:B------:R0:W4:Y:S02]  /*18d0*/  LDG.E.U16 R111, [R84.64] ;  /* 0x00000004546f7981 */ /* 0x000124000c1e1500 */
[C---:B------:R-:W-:Y:S01]  /*18e0*/  IMAD R129, R12.reuse, 0x2, R101 ;  /* 0x000000020c817824 */ /* 0x040fe200078e0265 */
[----:B------:R-:W-:Y:S01]  /*18f0*/  LEA R90, P0, R131, R4, 0x1 ;  /* 0x00000004835a7211 */ /* 0x000fe200078008ff */
[----:B------:R1:W5:Y:S03]  /*1900*/  LDG.E.U16 R112, [R86.64] ;  /* 0x0000000456707981 */ /* 0x000366000c1e1500 */
[----:B------:R-:W-:-:S02]  /*1910*/  LEA R147, R12, R129, 0x1 ;  /* 0x000000810c937211 */ /* 0x000fc400078e08ff */
[----:B------:R-:W-:Y:S02]  /*1920*/  LEA.HI.X.SX32 R91, R131, R2, 0x1, P0 ;  /* 0x00000002835b7211 */ /* 0x000fe400000f0eff */
[-C--:B0-----:R-:W-:Y:S01]  /*1930*/  LEA R78, P1, R95, R4.reuse, 0x1 ;  /* 0x000000045f4e7211 */ /* 0x081fe200078208ff */
[C---:B------:R-:W-:Y:S01]  /*1940*/  IMAD R131, R12.reuse, 0x2, R147 ;  /* 0x000000020c837824 */ /* 0x040fe200078e0293 */
[----:B------:R-:W-:Y:S01]  /*1950*/  LEA R80, P0, R133, R4, 0x1 ;  /* 0x0000000485507211 */ /* 0x000fe200078008ff */
[----:B------:R0:W5:Y:S01]  /*1960*/  LDG.E.U16 R113, [R90.64] ;  /* 0x000000045a717981 */ /* 0x000162000c1e1500 */
[-C--:B------:R-:W-:Y:S02]  /*1970*/  LEA.HI.X.SX32 R79, R95, R2.reuse, 0x1, P1 ;  /* 0x000000025f4f7211 */ /* 0x080fe400008f0eff */
[C---:B------:R-:W-:Y:S02]  /*1980*/  LEA R95, R12.reuse, R131, 0x1 ;  /* 0x000000830c5f7211 */ /* 0x040fe400078e08ff */
[----:B------:R-:W-:Y:S01]  /*1990*/  LEA.HI.X.SX32 R81, R133, R2, 0x1, P0 ;  /* 0x0000000285517211 */ /* 0x000fe200000f0eff */
[----:B------:R0:W5:Y:S02]  /*19a0*/  LDG.E.U16 R114, [R78.64] ;  /* 0x000000044e727981 */ /* 0x000164000c1e1500 */
[C---:B------:R-:W-:Y:S01]  /*19b0*/  IMAD R133, R12.reuse, 0x2, R95 ;  /* 0x000000020c857824 */ /* 0x040fe200078e025f */
[----:B------:R-:W-:Y:S01]  /*19c0*/  LEA R84, P0, R135, R4, 0x1 ;  /* 0x0000000487547211 */ /* 0x000fe200078008ff */
[----:B------:R0:W5:Y:S03]  /*19d0*/  LDG.E.U16 R157, [R80.64] ;  /* 0x00000004509d7981 */ /* 0x000166000c1e1500 */
[----:B------:R-:W-:-:S02]  /*19e0*/  LEA R149, R12, R133, 0x1 ;  /* 0x000000850c957211 */ /* 0x000fc400078e08ff */
[----:B------:R-:W-:Y:S02]  /*19f0*/  LEA.HI.X.SX32 R85, R135, R2, 0x1, P0 ;  /* 0x0000000287557211 */ /* 0x000fe400000f0eff */
[-C--:B-1----:R-:W-:Y:S01]  /*1a00*/  LEA R82, P1, R137, R4.reuse, 0x1 ;  /* 0x0000000489527211 */ /* 0x082fe200078208ff */
        /* <DEDUP_REMOVED lines=8> */
[----:B0-----:R-:W-:Y:S01]  /*1a90*/  LEA R78, P0, R117, R4, 0x1 ;  /* 0x00000004754e7211 */ /* 0x001fe200078008ff */
[----:B------:R0:W5:Y:S03]  /*1aa0*/  LDG.E.U16 R159, [R86.64] ;  /* 0x00000004569f7981 */ /* 0x000166000c1e1500 */
[----:B------:R-:W-:-:S02]  /*1ab0*/  LEA R151, R12, R139, 0x1 ;  /* 0x0000008b0c977211 */ /* 0x000fc400078e08ff */
[----:B------:R-:W-:Y:S02]  /*1ac0*/  LEA.HI.X.SX32 R79, R117, R2, 0x1, P0 ;  /* 0x00000002754f7211 */ /* 0x000fe400000f0eff */
[-C--:B------:R-:W-:Y:S01]  /*1ad0*/  LEA R80, P1, R123, R4.reuse, 0x1 ;  /* 0x000000047b507211 */ /* 0x080fe200078208ff */
[C---:B------:R-:W-:Y:S01]  /*1ae0*/  IMAD R117, R12.reuse, 0x2, R151 ;  /* 0x000000020c757824 */ /* 0x040fe200078e0297 */
[----:B-1----:R-:W-:Y:S01]  /*1af0*/  LEA R84, P0, R101, R4, 0x1 ;  /* 0x0000000465547211 */ /* 0x002fe200078008ff */
[----:B------:R1:W5:Y:S01]  /*1b00*/  LDG.E.U16 R161, [R78.64] ;  /* 0x000000044ea17981 */ /* 0x000362000c1e1500 */
[-C--:B------:R-:W-:Y:S02]  /*1b10*/  LEA.HI.X.SX32 R81, R123, R2.reuse, 0x1, P1 ;  /* 0x000000027b517211 */ /* 0x080fe400008f0eff */
[C---:B------:R-:W-:Y:S02]  /*1b20*/  LEA R123, R12.reuse, R117, 0x1 ;  /* 0x000000750c7b7211 */ /* 0x040fe400078e08ff */
[----:B------:R-:W-:Y:S01]  /*1b30*/  LEA.HI.X.SX32 R85, R101, R2, 0x1, P0 ;  /* 0x0000000265557211 */ /* 0x000fe200000f0eff */
[----:B------:R0:W5:Y:S01]  /*1b40*/  LDG.E.U16 R163, [R80.64] ;  /* 0x0000000450a37981 */ /* 0x000162000c1e1500 */
[-C--:B------:R-:W-:Y:S01]  /*1b50*/  LEA R90, P0, R95, R4.reuse, 0x1 ;  /* 0x000000045f5a7211 */ /* 0x080fe200078008ff */
[----:B------:R-:W-:Y:S01]  /*1b60*/  IMAD R101, R12, 0x2, R123 ;  /* 0x000000020c657824 */ /* 0x000fe200078e027b */
[----:B------:R-:W-:Y:S01]  /*1b70*/  LEA R82, P1, R137, R4, 0x1 ;  /* 0x0000000489527211 */ /* 0x000fe200078208ff */
[----:B------:R0:W5:Y:S01]  /*1b80*/  LDG.E.U16 R165, [R84.64] ;  /* 0x0000000454a57981 */ /* 0x000162000c1e1500 */
[----:B------:R-:W-:-:S02]  /*1b90*/  LEA.HI.X.SX32 R91, R95, R2, 0x1, P0 ;  /* 0x000000025f5b7211 */ /* 0x000fc400000f0eff */
[C---:B-1----:R-:W-:Y:S02]  /*1ba0*/  LEA R78, P0, R123.reuse, R4, 0x1 ;  /* 0x000000047b4e7211 */ /* 0x042fe400078008ff */
[C---:B------:R-:W-:Y:S01]  /*1bb0*/  LEA R153, R12.reuse, R101, 0x1 ;  /* 0x000000650c997211 */ /* 0x040fe200078e08ff */
[----:B------:R1:W5:Y:S01]  /*1bc0*/  LDG.E.U16 R167, [R90.64] ;  /* 0x000000045aa77981 */ /* 0x000362000c1e1500 */
[----:B------:R-:W-:Y:S02]  /*1bd0*/  LEA.HI.X.SX32 R79, R123, R2, 0x1, P0 ;  /* 0x000000027b4f7211 */ /* 0x000fe400000f0eff */
[----:B0-----:R-:W-:Y:S01]  /*1be0*/  LEA R86, P0, R141, R4, 0x1 ;  /* 0x000000048d567211 */ /* 0x001fe200078008ff */
[----:B------:R-:W-:Y:S01]  /*1bf0*/  IMAD R155, R12, 0x2, R153 ;  /* 0x000000020c9b7824 */ /* 0x000fe200078e0299 */
[-C--:B------:R-:W-:Y:S01]  /*1c00*/  LEA.HI.X.SX32 R83, R137, R2.reuse, 0x1, P1 ;  /* 0x0000000289537211 */ /* 0x080fe200008f0eff */
[----:B------:R0:W5:Y:S01]  /*1c10*/  LDG.E.U16 R171, [R78.64] ;  /* 0x000000044eab7981 */ /* 0x000162000c1e1500 */
[----:B------:R-:W-:-:S02]  /*1c20*/  LEA.HI.X.SX32 R87, R141, R2, 0x1, P0 ;  /* 0x000000028d577211 */ /* 0x000fc400000f0eff */
[C---:B------:R-:W-:Y:S01]  /*1c30*/  LEA R94, P0, R143.reuse, R4, 0x1 ;  /* 0x000000048f5e7211 */ /* 0x040fe200078008ff */
[----:B------:R0:W5:Y:S01]  /*1c40*/  LDG.E.U16 R169, [R82.64] ;  /* 0x0000000452a97981 */ /* 0x000162000c1e1500 */
[----:B------:R-:W-:Y:S02]  /*1c50*/  LEA R137, R12, R155, 0x1 ;  /* 0x0000009b0c897211 */ /* 0x000fe400078e08ff */
[----:B------:R-:W-:Y:S01]  /*1c60*/  LEA.HI.X.SX32 R95, R143, R2, 0x1, P0 ;  /* 0x000000028f5f7211 */ /* 0x000fe200000f0eff */
[----:B------:R0:W5:Y:S01]  /*1c70*/  LDG.E.U16 R120, [R86.64] ;  /* 0x0000000456787981 */ /* 0x000162000c1e1500 */
[-C--:B------:R-:W-:Y:S02]  /*1c80*/  LEA R80, P1, R137, R4.reuse, 0x1 ;  /* 0x0000000489507211 */ /* 0x080fe400078208ff */
[----:B-1----:R-:W-:Y:S01]  /*1c90*/  LEA R90, P0, R129, R4, 0x1 ;  /* 0x00000004815a7211 */ /* 0x002fe200078008ff */
[----:B------:R1:W5:Y:S01]  /*1ca0*/  LDG.E.U16 R122, [R94.64] ;  /* 0x000000045e7a7981 */ /* 0x000362000c1e1500 */
[----:B------:R-:W-:-:S02]  /*1cb0*/  LEA.HI.X.SX32 R81, R137, R2, 0x1, P1 ;  /* 0x0000000289517211 */ /* 0x000fc400008f0eff */
[----:B------:R-:W-:Y:S02]  /*1cc0*/  LEA.HI.X.SX32 R91, R129, R2, 0x1, P0 ;  /* 0x00000002815b7211 */ /* 0x000fe400000f0eff */
[-C--:B0-----:R-:W-:Y:S01]  /*1cd0*/  LEA R78, P0, R133, R4.reuse, 0x1 ;  /* 0x00000004854e7211 */ /* 0x081fe200078008ff */
[----:B------:R0:W5:Y:S01]  /*1ce0*/  LDG.E.U16 R141, [R80.64] ;  /* 0x00000004508d7981 */ /* 0x000162000c1e1500 */
[----:B------:R-:W-:Y:S02]  /*1cf0*/  LEA R84, P1, R125, R4, 0x1 ;  /* 0x000000047d547211 */ /* 0x000fe400078208ff */
[-C--:B------:R-:W-:Y:S01]  /*1d00*/  LEA.HI.X.SX32 R79, R133, R2.reuse, 0x1, P0 ;  /* 0x00000002854f7211 */ /* 0x080fe200000f0eff */
[----:B------:R-:W-:Y:S01]  /*1d10*/  IMAD R137, R12, 0x2, R137 ;  /* 0x000000020c897824 */ /* 0x000fe200078e0289 */
[----:B------:R-:W-:Y:S02]  /*1d20*/  LEA.HI.X.SX32 R85, R125, R2, 0x1, P1 ;  /* 0x000000027d557211 */ /* 0x000fe400008f0eff */
[-C--:B0-----:R-:W-:Y:S01]  /*1d30*/  LEA R80, P0, R101, R4.reuse, 0x1 ;  /* 0x0000000465507211 */ /* 0x081fe200078008ff */
[----:B------:R0:W5:Y:S01]  /*1d40*/  LDG.E.U16 R125, [R90.64] ;  /* 0x000000045a7d7981 */ /* 0x000162000c1e1500 */
[----:B------:R-:W-:-:S02]  /*1d50*/  LEA R82, P1, R139, R4, 0x1 ;  /* 0x000000048b527211 */ /* 0x000fc400078208ff */
[----:B------:R-:W-:Y:S01]  /*1d60*/  LEA.HI.X.SX32 R81, R101, R2, 0x1, P0 ;  /* 0x0000000265517211 */ /* 0x000fe200000f0eff */
[----:B------:R0:W5:Y:S01]  /*1d70*/  LDG.E.U16 R123, [R84.64] ;  /* 0x00000004547b7981 */ /* 0x000162000c1e1500 */
[----:B-1----:R-:W-:Y:S02]  /*1d80*/  LEA R94, P0, R115, R4, 0x1 ;  /* 0x00000004735e7211 */ /* 0x002fe400078008ff */
[----:B------:R-:W-:Y:S01]  /*1d90*/  LEA.HI.X.SX32 R83, R139, R2, 0x1, P1 ;  /* 0x000000028b537211 */ /* 0x000fe200008f0eff */
[----:B------:R1:W5:Y:S01]  /*1da0*/  LDG.E.U16 R128, [R78.64] ;  /* 0x000000044e807981 */ /* 0x000362000c1e1500 */
[----:B------:R-:W-:Y:S02]  /*1db0*/  LEA R86, P1, R137, R4, 0x1 ;  /* 0x0000000489567211 */ /* 0x000fe400078208ff */
[----:B------:R-:W-:Y:S01]  /*1dc0*/  LEA.HI.X.SX32 R95, R115, R2, 0x1, P0 ;  /* 0x00000002735f7211 */ /* 0x000fe200000f0eff */
[----:B------:R1:W5:Y:S01]  /*1dd0*/  LDG.E.U16 R130, [R82.64] ;  /* 0x0000000452827981 */ /* 0x000362000c1e1500 */
[----:B0-----:R-:W-:-:S02]  /*1de0*/  LEA R90, P0, R145, R4, 0x1 ;  /* 0x00000004915a7211 */ /* 0x001fc400078008ff */
[----:B------:R-:W-:Y:S01]  /*1df0*/  LEA.HI.X.SX32 R87, R137, R2, 0x1, P1 ;  /* 0x0000000289577211 */ /* 0x000fe200008f0eff */
[----:B------:R0:W5:Y:S01]  /*1e00*/  LDG.E.U16 R132, [R80.64] ;  /* 0x0000000450847981 */ /* 0x000162000c1e1500 */
[----:B------:R-:W-:Y:S02]  /*1e10*/  LEA R84, P1, R119, R4, 0x1 ;  /* 0x0000000477547211 */ /* 0x000fe400078208ff */
[----:B------:R-:W-:Y:S01]  /*1e20*/  LEA.HI.X.SX32 R91, R145, R2, 0x1, P0 ;  /* 0x00000002915b7211 */ /* 0x000fe200000f0eff */
[----:B------:R0:W5:Y:S01]  /*1e30*/  LDG.E.U16 R134, [R86.64] ;  /* 0x0000000456867981 */ /* 0x000162000c1e1500 */
[----:B-1----:R-:W-:Y:S02]  /*1e40*/  LEA R78, P0, R149, R4, 0x1 ;  /* 0x00000004954e7211 */ /* 0x002fe400078008ff */
[----:B------:R-:W-:Y:S01]  /*1e50*/  LEA.HI.X.SX32 R85, R119, R2, 0x1, P1 ;  /* 0x0000000277557211 */ /* 0x000fe200008f0eff */
[----:B------:R1:W5:Y:S01]  /*1e60*/  LDG.E.U16 R124, [R90.64] ;  /* 0x000000045a7c7981 */ /* 0x000362000c1e1500 */
[----:B------:R-:W-:-:S02]  /*1e70*/  LEA R100, P1, R147, R4, 0x1 ;  /* 0x0000000493647211 */ /* 0x000fc400078208ff */
[----:B------:R-:W-:Y:S01]  /*1e80*/  LEA.HI.X.SX32 R79, R149, R2, 0x1, P0 ;  /* 0x00000002954f7211 */ /* 0x000fe200000f0eff */
[----:B------:R1:W5:Y:S01]  /*1e90*/  LDG.E.U16 R119, [R84.64] ;  /* 0x0000000454777981 */ /* 0x000362000c1e1500 */
[C---:B------:R-:W-:Y:S02]  /*1ea0*/  LEA R137, R12.reuse, R137, 0x1 ;  /* 0x000000890c897211 */ /* 0x040fe400078e08ff */
[----:B------:R-:W-:Y:S01]  /*1eb0*/  LEA R82, P0, R151, R4, 0x1 ;  /* 0x0000000497527211 */ /* 0x000fe200078008ff */
[----:B------:R1:W5:Y:S01]  /*1ec0*/  LDG.E.U16 R115, [R94.64] ;  /* 0x000000045e737981 */ /* 0x000362000c1e1500 */
[----:B------:R-:W-:Y:S02]  /*1ed0*/  LEA.HI.X.SX32 R101, R147, R2, 0x1, P1 ;  /* 0x0000000293657211 */ /* 0x000fe400008f0eff */
[----:B0-----:R-:W-:Y:S01]  /*1ee0*/  LEA R80, P1, R153, R4, 0x1 ;  /* 0x0000000499507211 */ /* 0x001fe200078208ff */
[----:B------:R0:W5:Y:S01]  /*1ef0*/  LDG.E.U16 R129, [R78.64] ;  /* 0x000000044e817981 */ /* 0x000162000c1e1500 */
[----:B------:R-:W-:Y:S01]  /*1f00*/  LEA.HI.X.SX32 R83, R151, R2, 0x1, P0 ;  /* 0x0000000297537211 */ /* 0x000fe200000f0eff */
[----:B-1----:R-:W-:Y:S01]  /*1f10*/  IMAD R85, R12, 0x2, R137 ;  /* 0x000000020c557824 */ /* 0x002fe200078e0289 */
[----:B------:R-:W-:Y:S01]  /*1f20*/  LEA R86, P0, R137, R4, 0x1 ;  /* 0x0000000489567211 */ /* 0x000fe200078008ff */
[----:B------:R1:W5:Y:S01]  /*1f30*/  LDG.E.U16 R126, [R100.64] ;  /* 0x00000004647e7981 */ /* 0x000362000c1e1500 */
[----:B------:R-:W-:-:S02]  /*1f40*/  LEA.HI.X.SX32 R81, R153, R2, 0x1, P1 ;  /* 0x0000000299517211 */ /* 0x000fc400008f0eff */
[----:B------:R-:W-:Y:S01]  /*1f50*/  LEA.HI.X.SX32 R87, R137, R2, 0x1, P0 ;  /* 0x0000000289577211 */ /* 0x000fe200000f0eff */
[----:B------:R0:W5:Y:S01]  /*1f60*/  LDG.E.U16 R12, [R82.64] ;  /* 0x00000004520c7981 */ /* 0x000162000c1e1500 */
[-C--:B------:R-:W-:Y:S02]  /*1f70*/  LEA R90, P1, R85, R4.reuse, 0x1 ;  /* 0x00000004555a7211 */ /* 0x080fe400078208ff */
[----:B------:R-:W-:Y:S01]  /*1f80*/  LEA R84, P0, R105, R4, 0x1 ;  /* 0x0000000469547211 */ /* 0x000fe200078008ff */
[----:B------:R0:W5:Y:S01]  /*1f90*/  LDG.E.U16 R133, [R80.64] ;  /* 0x0000000450857981 */ /* 0x000162000c1e1500 */
[-C--:B------:R-:W-:Y:S02]  /*1fa0*/  LEA.HI.X.SX32 R91, R85, R2.reuse, 0x1, P1 ;  /* 0x00000002555b7211 */ /* 0x080fe400008f0eff */
[----:B------:R-:W-:Y:S01]  /*1fb0*/  LEA.HI.X.SX32 R85, R105, R2, 0x1, P0 ;  /* 0x0000000269557211 */ /* 0x000fe200000f0eff */
[----:B------:R0:W5:Y:S01]  /*1fc0*/  LDG.E.U16 R136, [R86.64] ;  /* 0x0000000456887981 */ /* 0x000162000c1e1500 */
[----:B-1----:R-:W-:-:S02]  /*1fd0*/  LEA R100, P0, R109, R4, 0x1 ;  /* 0x000000046d647211 */ /* 0x002fc400078008ff */
[----:B------:R-:W-:Y:S01]  /*1fe0*/  LEA R94, P1, R121, R4, 0x1 ;  /* 0x00000004795e7211 */ /* 0x000fe200078208ff */
[----:B------:R1:W5:Y:S01]  /*1ff0*/  LDG.E.U16 R105, [R90.64] ;  /* 0x000000045a697981 */ /* 0x000362000c1e1500 */
[----:B------:R-:W-:Y:S02]  /*2000*/  LEA.HI.X.SX32 R101, R109, R2, 0x1, P0 ;  /* 0x000000026d657211 */ /* 0x000fe400000f0eff */
[----:B0-----:R-:W-:Y:S01]  /*2010*/  LEA R78, P0, R127, R4, 0x1 ;  /* 0x000000047f4e7211 */ /* 0x001fe200078008ff */
[----:B------:R-:W5:Y:S01]  /*2020*/  LDG.E.U16 R84, [R84.64] ;  /* 0x0000000454547981 */ /* 0x000f62000c1e1500 */
[-C--:B------:R-:W-:Y:S02]  /*2030*/  LEA.HI.X.SX32 R95, R121, R2.reuse, 0x1, P1 ;  /* 0x00000002795f7211 */ /* 0x080fe400008f0eff */
[----:B------:R-:W-:Y:S01]  /*2040*/  LEA.HI.X.SX32 R79, R127, R2, 0x1, P0 ;  /* 0x000000027f4f7211 */ /* 0x000fe200000f0eff */
[----:B------:R-:W5:Y:S01]  /*2050*/  LDG.E.U16 R100, [R100.64] ;  /* 0x0000000464647981 */ /* 0x000f62000c1e1500 */
[----:B------:R-:W-:-:S02]  /*2060*/  LEA R80, P0, R131, R4, 0x1 ;  /* 0x0000000483507211 */ /* 0x000fc400078008ff */
[----:B------:R-:W-:Y:S01]  /*2070*/  LEA R82, P1, R135, R4, 0x1 ;  /* 0x0000000487527211 */ /* 0x000fe200078208ff */
[----:B------:R-:W5:Y:S01]  /*2080*/  LDG.E.U16 R94, [R94.64] ;  /* 0x000000045e5e7981 */ /* 0x000f62000c1e1500 */
[-C--:B------:R-:W-:Y:S02]  /*2090*/  LEA.HI.X.SX32 R81, R131, R2.reuse, 0x1, P0 ;  /* 0x0000000283517211 */ /* 0x080fe400000f0eff */
[----:B------:R-:W-:Y:S01]  /*20a0*/  LEA.HI.X.SX32 R83, R135, R2, 0x1, P1 ;  /* 0x0000000287537211 */ /* 0x000fe200008f0eff */
[----:B------:R0:W5:Y:S01]  /*20b0*/  LDG.E.U16 R78, [R78.64] ;  /* 0x000000044e4e7981 */ /* 0x000162000c1e1500 */
[-C--:B------:R-:W-:Y:S02]  /*20c0*/  LEA R86, P0, R117, R4.reuse, 0x1 ;  /* 0x0000000475567211 */ /* 0x080fe400078008ff */
[----:B-1----:R-:W-:Y:S01]  /*20d0*/  LEA R90, P1, R155, R4, 0x1 ;  /* 0x000000049b5a7211 */ /* 0x002fe200078208ff */
[----:B------:R-:W5:Y:S01]  /*20e0*/  LDG.E.U16 R80, [R80.64] ;  /* 0x0000000450507981 */ /* 0x000f62000c1e1500 */
[----:B------:R-:W-:-:S02]  /*20f0*/  LEA.HI.X.SX32 R87, R117, R2, 0x1, P0 ;  /* 0x0000000275577211 */ /* 0x000fc400000f0eff */
[----:B------:R-:W-:Y:S01]  /*2100*/  LEA.HI.X.SX32 R91, R155, R2, 0x1, P1 ;  /* 0x000000029b5b7211 */ /* 0x000fe200008f0eff */
[----:B------:R-:W5:Y:S04]  /*2110*/  LDG.E.U16 R82, [R82.64] ;  /* 0x0000000452527981 */ /* 0x000f68000c1e1500 */
[----:B------:R-:W5:Y:S04]  /*2120*/  LDG.E.U16 R86, [R86.64] ;  /* 0x0000000456567981 */ /* 0x000f68000c1e1500 */
[----:B------:R-:W5:Y:S01]  /*2130*/  LDG.E.U16 R90, [R90.64] ;  /* 0x000000045a5a7981 */ /* 0x000f62000c1e1500 */
[----:B------:R-:W-:-:S02]  /*2140*/  SHF.R.S32.HI R2, RZ, 0x6, R168 ;  /* 0x00000006ff027819 */ /* 0x000fc400000114a8 */
[----:B0-----:R-:W-:Y:S02]  /*2150*/  SHF.L.U32 R79, R0, 0x1, RZ ;  /* 0x00000001004f7819 */ /* 0x001fe400000006ff */
[----:B------:R-:W-:Y:S01]  /*2160*/  SGXT R0, R2, 0x1 ;  /* 0x000000010200781a */ /* 0x000fe20000000200 */
[----:B------:R-:W-:-:S03]  /*2170*/  IMAD.MOV.U32 R2, RZ, RZ, c[0x0][0x1d0] ;  /* 0x00007400ff027624 */ /* 0x000fc600078e00ff */
[----:B------:R-:W-:Y:S02]  /*2180*/  LOP3.LUT R0, R79, 0x90, R0, 0x78, !PT ;  /* 0x000000904f007812 */ /* 0x000fe400078e7800 */
[----:B------:R-:W-:-:S03]  /*2190*/  ISETP.GE.AND P0, PT, R2, 0x1, PT ;  /* 0x000000010200780c */ /* 0x000fc60003f06270 */
[----:B--2---:R0:W-:Y:S01]  /*21a0*/  STS.U16 [R0], R3 ;  /* 0x0000000300007388 */ /* 0x0041e20000000400 */
[----:B------:R-:W-:-:S03]  /*21b0*/  LOP3.LUT R2, R0, 0x40, RZ, 0x3c, !PT ;  /* 0x0000004000027812 */ /* 0x000fc600078e3cff */
[----:B------:R1:W-:Y:S01]  /*21c0*/  STS.U16 [R0+0x800], R13 ;  /* 0x0008000d00007388 */ /* 0x0003e20000000400 */
[----:B0-----:R-:W-:-:S03]  /*21d0*/  LOP3.LUT R3, R0, 0x20, RZ, 0x3c, !PT ;  /* 0x0000002000037812 */ /* 0x001fc600078e3cff */
[----:B------:R0:W-:Y:S01]  /*21e0*/  STS.U16 [R0+0x400], R9 ;  /* 0x0004000900007388 */ /* 0x0001e20000000400 */
[----:B-1----:R-:W-:-:S03]  /*21f0*/  LOP3.LUT R13, R0, 0x60, RZ, 0x3c, !PT ;  /* 0x00000060000d7812 */ /* 0x002fc600078e3cff */
[----:B------:R-:W-:Y:S04]  /*2200*/  STS.U16 [R0+0xc00], R17 ;  /* 0x000c001100007388 */ /* 0x000fe80000000400 */
        /* <DEDUP_REMOVED lines=13> */
[----:B---3--:R-:W-:Y:S04]  /*22e0*/  STS.U16 [R0+0x4400], R73 ;  /* 0x0044004900007388 */ /* 0x008fe80000000400 */
[----:B------:R-:W-:Y:S04]  /*22f0*/  STS.U16 [R0+0x4800], R77 ;  /* 0x0048004d00007388 */ /* 0x000fe80000000400 */
[----:B------:R-:W-:Y:S04]  /*2300*/  STS.U16 [R0+0x4c00], R93 ;  /* 0x004c005d00007388 */ /* 0x000fe80000000400 */
[----:B------:R-:W-:Y:S04]  /*2310*/  STS.U16 [R0+0x5000], R99 ;  /* 0x0050006300007388 */ /* 0x000fe80000000400 */
[----:B------:R-:W-:Y:S01]  /*2320*/  STS.U16 [R0+0x5400], R107 ;  /* 0x0054006b00007388 */ /* 0x000fe20000000400 */
[----:B------:R-:W-:Y:S01]  /*2330*/  MOV R216, 0x3f800000 ;  /* 0x3f80000000d87802 */ /* 0x000fe20000000f00 */
[----:B------:R-:W-:-:S02]  /*2340*/  IMAD.MOV.U32 R4, RZ, RZ, -0x800000 ;  /* 0xff800000ff047424 */ /* 0x000fc400078e00ff */
[----:B----4-:R-:W-:Y:S01]  /*2350*/  STS.U16 [R0+0x5800], R111 ;  /* 0x0058006f00007388 */ /* 0x010fe20000000400 */
[----:B0-----:R-:W-:Y:S01]  /*2360*/  MOV R9, 0xff800000 ;  /* 0xff80000000097802 */ /* 0x001fe20000000f00 */
[----:B------:R-:W-:Y:S01]  /*2370*/  IMAD.MOV.U32 R215, RZ, RZ, 0x3f800000 ;  /* 0x3f800000ffd77424 */ /* 0x000fe200078e00ff */
[----:B------:R-:W-:Y:S01]  /*2380*/  MOV R214, 0x3f800000 ;  /* 0x3f80000000d67802 */ /* 0x000fe20000000f00 */
[----:B------:R-:W-:Y:S01]  /*2390*/  IMAD.MOV.U32 R213, RZ, RZ, 0x3f800000 ;  /* 0x3f800000ffd57424 */ /* 0x000fe200078e00ff */
[----:B------:R-:W-:Y:S01]  /*23a0*/  MOV R212, 0x3f800000 ;  /* 0x3f80000000d47802 */ /* 0x000fe20000000f00 */
[----:B------:R-:W-:Y:S01]  /*23b0*/  IMAD.MOV.U32 R211, RZ, RZ, 0x3f800000 ;  /* 0x3f800000ffd37424 */ /* 0x000fe200078e00ff */
[----:B------:R-:W-:Y:S01]  /*23c0*/  MOV R210, 0x3f800000 ;  /* 0x3f80000000d27802 */ /* 0x000fe20000000f00 */
[----:B------:R-:W-:Y:S01]  /*23d0*/  IMAD.MOV.U32 R209, RZ, RZ, 0x3f800000 ;  /* 0x3f800000ffd17424 */ /* 0x000fe200078e00ff */
[----:B------:R-:W-:Y:S01]  /*23e0*/  CS2R R152, SRZ ;  /* 0x0000000000987805 */ /* 0x000fe2000001ff00 */
[----:B------:R-:W-:Y:S01]  /*23f0*/  CS2R R154, SRZ ;  /* 0x00000000009a7805 */ /* 0x000fe2000001ff00 */
[----:B------:R-:W-:Y:S01]  /*2400*/  CS2R R148, SRZ ;  /* 0x0000000000947805 */ /* 0x000fe2000001ff00 */
[----:B------:R-:W-:Y:S01]  /*2410*/  CS2R R150, SRZ ;  /* 0x0000000000967805 */ /* 0x000fe2000001ff00 */
[----:B------:R-:W-:Y:S01]  /*2420*/  CS2R R144, SRZ ;  /* 0x0000000000907805 */ /* 0x000fe2000001ff00 */
[----:B------:R-:W-:Y:S01]  /*2430*/  CS2R R146, SRZ ;  /* 0x0000000000927805 */ /* 0x000fe2000001ff00 */
[----:B------:R-:W-:Y:S01]  /*2440*/  CS2R R142, SRZ ;  /* 0x00000000008e7805 */ /* 0x000fe2000001ff00 */
[----:B------:R-:W-:Y:S01]  /*2450*/  CS2R R138, SRZ ;  /* 0x00000000008a7805 */ /* 0x000fe2000001ff00 */
[----:B------:R-:W-:-:S02]  /*2460*/  LOP3.LUT R172, R168, 0x7f, RZ, 0xc0, !PT ;  /* 0x0000007fa8ac7812 */ /* 0x000fc400078ec0ff */
[----:B------:R-:W-:Y:S01]  /*2470*/  SHF.L.U32 R170, R168, 0x5, RZ ;  /* 0x00000005a8aa7819 */ /* 0x000fe200000006ff */
[----:B-----5:R0:W-:Y:S02]  /*2480*/  STS.U16 [R0+0x5c00], R157 ;  /* 0x005c009d00007388 */ /* 0x0201e40000000400 */
[----:B0-----:R-:W-:Y:S02]  /*2490*/  CS2R R156, SRZ ;  /* 0x00000000009c7805 */ /* 0x001fe4000001ff00 */
[----:B------:R0:W-:Y:S04]  /*24a0*/  STS.U16 [R0+0x6000], R159 ;  /* 0x0060009f00007388 */ /* 0x0001e80000000400 */
[----:B------:R-:W-:Y:S01]  /*24b0*/  STS.U16 [R0+0x6400], R161 ;  /* 0x006400a100007388 */ /* 0x000fe20000000400 */
[----:B0-----:R-:W-:-:S03]  /*24c0*/  CS2R R158, SRZ ;  /* 0x00000000009e7805 */ /* 0x001fc6000001ff00 */
[----:B------:R-:W-:Y:S04]  /*24d0*/  STS.U16 [R0+0x6800], R163 ;  /* 0x006800a300007388 */ /* 0x000fe80000000400 */
[----:B------:R-:W-:Y:S04]  /*24e0*/  STS.U16 [R0+0x6c00], R165 ;  /* 0x006c00a500007388 */ /* 0x000fe80000000400 */
[----:B------:R-:W-:Y:S04]  /*24f0*/  STS.U16 [R0+0x7000], R167 ;  /* 0x007000a700007388 */ /* 0x000fe80000000400 */
[----:B------:R-:W-:Y:S04]  /*2500*/  STS.U16 [R0+0x7800], R171 ;  /* 0x007800ab00007388 */ /* 0x000fe80000000400 */
[----:B------:R-:W-:Y:S04]  /*2510*/  STS.U16 [R0+0x7400], R169 ;  /* 0x007400a900007388 */ /* 0x000fe80000000400 */
[----:B------:R0:W-:Y:S04]  /*2520*/  STS.U16 [R0+0x7c00], R141 ;  /* 0x007c008d00007388 */ /* 0x0001e80000000400 */
[----:B------:R1:W-:Y:S04]  /*2530*/  STS.U16 [R3+0x100], R5 ;  /* 0x0001000503007388 */ /* 0x0003e80000000400 */
[----:B------:R2:W-:Y:S04]  /*2540*/  STS.U16 [R3+0x500], R8 ;  /* 0x0005000803007388 */ /* 0x0005e80000000400 */
[----:B------:R-:W-:Y:S01]  /*2550*/  STS.U16 [R3+0x900], R14 ;  /* 0x0009000e03007388 */ /* 0x000fe20000000400 */
[----:B0-----:R-:W-:-:S03]  /*2560*/  CS2R R140, SRZ ;  /* 0x00000000008c7805 */ /* 0x001fc6000001ff00 */
[----:B------:R-:W-:Y:S01]  /*2570*/  STS.U16 [R3+0xd00], R18 ;  /* 0x000d001203007388 */ /* 0x000fe20000000400 */
[----:B-1----:R-:W-:-:S03]  /*2580*/  MOV R5, 0xff800000 ;  /* 0xff80000000057802 */ /* 0x002fc60000000f00 */
[----:B------:R-:W-:Y:S01]  /*2590*/  STS.U16 [R3+0x1100], R22 ;  /* 0x0011001603007388 */ /* 0x000fe20000000400 */
[----:B--2---:R-:W-:-:S03]  /*25a0*/  IMAD.MOV.U32 R8, RZ, RZ, -0x800000 ;  /* 0xff800000ff087424 */ /* 0x004fc600078e00ff */
        /* <DEDUP_REMOVED lines=16> */
[----:B------:R0:W-:Y:S04]  /*26b0*/  STS.U16 [R3+0x5500], R106 ;  /* 0x0055006a03007388 */ /* 0x0001e80000000400 */
[----:B------:R-:W-:Y:S04]  /*26c0*/  STS.U16 [R3+0x5900], R112 ;  /* 0x0059007003007388 */ /* 0x000fe80000000400 */
[----:B------:R1:W-:Y:S04]  /*26d0*/  STS.U16 [R3+0x5d00], R116 ;  /* 0x005d007403007388 */ /* 0x0003e80000000400 */
[----:B------:R2:W-:Y:S01]  /*26e0*/  STS.U16 [R3+0x6100], R120 ;  /* 0x0061007803007388 */ /* 0x0005e20000000400 */
[----:B0-----:R-:W-:-:S03]  /*26f0*/  CS2R R106, SRZ ;  /* 0x00000000006a7805 */ /* 0x001fc6000001ff00 */
[----:B------:R-:W-:Y:S04]  /*2700*/  STS.U16 [R3+0x6500], R122 ;  /* 0x0065007a03007388 */ /* 0x000fe80000000400 */
[----:B------:R0:W-:Y:S01]  /*2710*/  STS.U16 [R3+0x6900], R123 ;  /* 0x0069007b03007388 */ /* 0x0001e20000000400 */
[----:B-1----:R-:W-:-:S03]  /*2720*/  CS2R R116, SRZ ;  /* 0x0000000000747805 */ /* 0x002fc6000001ff00 */
[----:B------:R-:W-:Y:S01]  /*2730*/  STS.U16 [R3+0x6d00], R125 ;  /* 0x006d007d03007388 */ /* 0x000fe20000000400 */
[----:B--2---:R-:W-:-:S03]  /*2740*/  CS2R R120, SRZ ;  /* 0x0000000000787805 */ /* 0x004fc6000001ff00 */
[----:B------:R-:W-:Y:S04]  /*2750*/  STS.U16 [R3+0x7100], R128 ;  /* 0x0071008003007388 */ /* 0x000fe80000000400 */
[----:B------:R1:W-:Y:S01]  /*2760*/  STS.U16 [R3+0x7500], R130 ;  /* 0x0075008203007388 */ /* 0x0003e20000000400 */
[----:B0-----:R-:W-:-:S03]  /*2770*/  CS2R R122, SRZ ;  /* 0x00000000007a7805 */ /* 0x001fc6000001ff00 */
[----:B------:R-:W-:Y:S04]  /*2780*/  STS.U16 [R3+0x7900], R132 ;  /* 0x0079008403007388 */ /* 0x000fe80000000400 */
[----:B------:R0:W-:Y:S01]  /*2790*/  STS.U16 [R3+0x7d00], R134 ;  /* 0x007d008603007388 */ /* 0x0001e20000000400 */
[----:B-1----:R-:W-:-:S03]  /*27a0*/  CS2R R130, SRZ ;  /* 0x0000000000827805 */ /* 0x002fc6000001ff00 */
[----:B------:R1:W-:Y:S04]  /*27b0*/  STS.U16 [R2+0x200], R6 ;  /* 0x0002000602007388 */ /* 0x0003e80000000400 */
[----:B------:R-:W-:Y:S01]  /*27c0*/  STS.U16 [R2+0x600], R10 ;  /* 0x0006000a02007388 */ /* 0x000fe20000000400 */
[----:B0-----:R-:W-:-:S03]  /*27d0*/  MOV R3, 0xff800000 ;  /* 0xff80000000037802 */ /* 0x001fc60000000f00 */
[----:B------:R0:W-:Y:S01]  /*27e0*/  STS.U16 [R2+0xa00], R15 ;  /* 0x000a000f02007388 */ /* 0x0001e20000000400 */
[----:B------:R-:W-:Y:S01]  /*27f0*/  CS2R R134, SRZ ;  /* 0x0000000000867805 */ /* 0x000fe2000001ff00 */
[----:B-1----:R-:W-:Y:S02]  /*2800*/  IMAD.MOV.U32 R6, RZ, RZ, -0x800000 ;  /* 0xff800000ff067424 */ /* 0x002fe400078e00ff */
[----:B------:R1:W-:Y:S04]  /*2810*/  STS.U16 [R2+0xe00], R19 ;  /* 0x000e001302007388 */ /* 0x0003e80000000400 */
[----:B------:R2:W-:Y:S01]  /*2820*/  STS.U16 [R2+0x1200], R23 ;  /* 0x0012001702007388 */ /* 0x0005e20000000400 */
[----:B0-----:R-:W-:-:S03]  /*2830*/  CS2R R14, SRZ ;  /* 0x00000000000e7805 */ /* 0x001fc6000001ff00 */
[----:B------:R0:W-:Y:S01]  /*2840*/  STS.U16 [R2+0x1600], R27 ;  /* 0x0016001b02007388 */ /* 0x0001e20000000400 */
[----:B-1----:R-:W-:-:S03]  /*2850*/  CS2R R18, SRZ ;  /* 0x0000000000127805 */ /* 0x002fc6000001ff00 */
[----:B------:R1:W-:Y:S01]  /*2860*/  STS.U16 [R2+0x1a00], R31 ;  /* 0x001a001f02007388 */ /* 0x0003e20000000400 */
[----:B--2---:R-:W-:-:S03]  /*2870*/  CS2R R22, SRZ ;  /* 0x0000000000167805 */ /* 0x004fc6000001ff00 */
        /* <DEDUP_REMOVED lines=22> */
[----:B------:R-:W-:Y:S01]  /*29e0*/  STS.U16 [R2+0x4a00], R89 ;  /* 0x004a005902007388 */ /* 0x000fe20000000400 */
[----:B--2---:R-:W-:-:S03]  /*29f0*/  CS2R R70, SRZ ;  /* 0x0000000000467805 */ /* 0x004fc6000001ff00 */
[----:B------:R-:W-:Y:S01]  /*2a00*/  STS.U16 [R2+0x4e00], R97 ;  /* 0x004e006102007388 */ /* 0x000fe20000000400 */
[----:B0-----:R-:W-:-:S03]  /*2a10*/  CS2R R74, SRZ ;  /* 0x00000000004a7805 */ /* 0x001fc6000001ff00 */
[----:B------:R0:W-:Y:S04]  /*2a20*/  STS.U16 [R2+0x5200], R103 ;  /* 0x0052006702007388 */ /* 0x0001e80000000400 */
[----:B------:R1:W-:Y:S04]  /*2a30*/  STS.U16 [R2+0x5600], R108 ;  /* 0x0056006c02007388 */ /* 0x0003e80000000400 */
[----:B------:R2:W-:Y:S01]  /*2a40*/  STS.U16 [R2+0x5a00], R113 ;  /* 0x005a007102007388 */ /* 0x0005e20000000400 */
[----:B0-----:R-:W-:-:S03]  /*2a50*/  CS2R R102, SRZ ;  /* 0x0000000000667805 */ /* 0x001fc6000001ff00 */
[----:B------:R-:W-:Y:S01]  /*2a60*/  STS.U16 [R2+0x5e00], R118 ;  /* 0x005e007602007388 */ /* 0x000fe20000000400 */
[----:B-1----:R-:W-:-:S03]  /*2a70*/  CS2R R108, SRZ ;  /* 0x00000000006c7805 */ /* 0x002fc6000001ff00 */
[----:B------:R-:W-:Y:S01]  /*2a80*/  STS.U16 [R2+0x6200], R115 ;  /* 0x0062007302007388 */ /* 0x000fe20000000400 */
[----:B--2---:R-:W-:-:S03]  /*2a90*/  CS2R R112, SRZ ;  /* 0x0000000000707805 */ /* 0x004fc6000001ff00 */
[----:B------:R0:W-:Y:S04]  /*2aa0*/  STS.U16 [R2+0x6600], R119 ;  /* 0x0066007702007388 */ /* 0x0001e80000000400 */
[----:B------:R1:W-:Y:S04]  /*2ab0*/  STS.U16 [R2+0x6a00], R124 ;  /* 0x006a007c02007388 */ /* 0x0003e80000000400 */
[----:B------:R2:W-:Y:S01]  /*2ac0*/  STS.U16 [R2+0x6e00], R126 ;  /* 0x006e007e02007388 */ /* 0x0005e20000000400 */
[----:B0-----:R-:W-:-:S03]  /*2ad0*/  CS2R R118, SRZ ;  /* 0x0000000000767805 */ /* 0x001fc6000001ff00 */
[----:B------:R0:W-:Y:S01]  /*2ae0*/  STS.U16 [R2+0x7200], R129 ;  /* 0x0072008102007388 */ /* 0x0001e20000000400 */
[----:B-1----:R-:W-:-:S03]  /*2af0*/  CS2R R124, SRZ ;  /* 0x00000000007c7805 */ /* 0x002fc6000001ff00 */
[----:B------:R-:W-:Y:S01]  /*2b00*/  STS.U16 [R2+0x7600], R12 ;  /* 0x0076000c02007388 */ /* 0x000fe20000000400 */
[----:B--2---:R-:W-:-:S03]  /*2b10*/  CS2R R126, SRZ ;  /* 0x00000000007e7805 */ /* 0x004fc6000001ff00 */
[----:B------:R1:W-:Y:S01]  /*2b20*/  STS.U16 [R2+0x7a00], R133 ;  /* 0x007a008502007388 */ /* 0x0003e20000000400 */
[----:B0-----:R-:W-:-:S03]  /*2b30*/  CS2R R128, SRZ ;  /* 0x0000000000807805 */ /* 0x001fc6000001ff00 */
[----:B------:R0:W-:Y:S04]  /*2b40*/  STS.U16 [R2+0x7e00], R136 ;  /* 0x007e008802007388 */ /* 0x0001e80000000400 */
[----:B------:R2:W-:Y:S01]  /*2b50*/  STS.U16 [R13+0x300], R7 ;  /* 0x000300070d007388 */ /* 0x0005e20000000400 */
[----:B-1----:R-:W-:-:S03]  /*2b60*/  CS2R R132, SRZ ;  /* 0x0000000000847805 */ /* 0x002fc6000001ff00 */
[----:B------:R-:W-:Y:S01]  /*2b70*/  STS.U16 [R13+0x700], R11 ;  /* 0x0007000b0d007388 */ /* 0x000fe20000000400 */
[----:B0-----:R-:W-:Y:S01]  /*2b80*/  IMAD.MOV.U32 R2, RZ, RZ, -0x800000 ;  /* 0xff800000ff027424 */ /* 0x001fe200078e00ff */
[----:B------:R-:W-:Y:S02]  /*2b90*/  CS2R R136, SRZ ;  /* 0x0000000000887805 */ /* 0x000fe4000001ff00 */
[----:B------:R0:W-:Y:S01]  /*2ba0*/  STS.U16 [R13+0xb00], R16 ;  /* 0x000b00100d007388 */ /* 0x0001e20000000400 */
[----:B--2---:R-:W-:-:S03]  /*2bb0*/  MOV R7, 0xff800000 ;  /* 0xff80000000077802 */ /* 0x004fc60000000f00 */
        /* <DEDUP_REMOVED lines=12> */
[----:B------:R1:W-:Y:S01]  /*2c80*/  STS.U16 [R13+0x2700], R44 ;  /* 0x0027002c0d007388 */ /* 0x0003e20000000400 */
[----:B0-----:R-:W-:-:S03]  /*2c90*/  CS2R R36, SRZ ;  /* 0x0000000000247805 */ /* 0x001fc6000001ff00 */
[----:B------:R0:W-:Y:S01]  /*2ca0*/  STS.U16 [R13+0x2b00], R48 ;  /* 0x002b00300d007388 */ /* 0x0001e20000000400 */
[----:B--2---:R-:W-:-:S03]  /*2cb0*/  CS2R R40, SRZ ;  /* 0x0000000000287805 */ /* 0x004fc6000001ff00 */
        /* <DEDUP_REMOVED lines=14> */
[----:B------:R-:W-:Y:S01]  /*2da0*/  STS.U16 [R13+0x4b00], R92 ;  /* 0x004b005c0d007388 */ /* 0x000fe20000000400 */
[----:B0-----:R-:W-:-:S03]  /*2db0*/  CS2R R72, SRZ ;  /* 0x0000000000487805 */ /* 0x001fc6000001ff00 */
[----:B------:R-:W-:Y:S01]  /*2dc0*/  STS.U16 [R13+0x4f00], R98 ;  /* 0x004f00620d007388 */ /* 0x000fe20000000400 */
[----:B--2---:R-:W-:-:S03]  /*2dd0*/  CS2R R76, SRZ ;  /* 0x00000000004c7805 */ /* 0x004fc6000001ff00 */
[----:B------:R0:W-:Y:S04]  /*2de0*/  STS.U16 [R13+0x5300], R104 ;  /* 0x005300680d007388 */ /* 0x0001e80000000400 */
[----:B------:R1:W-:Y:S04]  /*2df0*/  STS.U16 [R13+0x5700], R110 ;  /* 0x0057006e0d007388 */ /* 0x0003e80000000400 */
[----:B------:R2:W-:Y:S01]  /*2e00*/  STS.U16 [R13+0x5b00], R114 ;  /* 0x005b00720d007388 */ /* 0x0005e20000000400 */
[----:B0-----:R-:W-:-:S03]  /*2e10*/  CS2R R104, SRZ ;  /* 0x0000000000687805 */ /* 0x001fc6000001ff00 */
[----:B------:R-:W-:Y:S01]  /*2e20*/  STS.U16 [R13+0x5f00], R84 ;  /* 0x005f00540d007388 */ /* 0x000fe20000000400 */
[----:B-1----:R-:W-:-:S03]  /*2e30*/  CS2R R110, SRZ ;  /* 0x00000000006e7805 */ /* 0x002fc6000001ff00 */
[----:B------:R0:W-:Y:S01]  /*2e40*/  STS.U16 [R13+0x6300], R100 ;  /* 0x006300640d007388 */ /* 0x0001e20000000400 */
[----:B--2---:R-:W-:-:S03]  /*2e50*/  CS2R R114, SRZ ;  /* 0x0000000000727805 */ /* 0x004fc6000001ff00 */
[----:B------:R-:W-:Y:S04]  /*2e60*/  STS.U16 [R13+0x6700], R94 ;  /* 0x0067005e0d007388 */ /* 0x000fe80000000400 */
[----:B------:R1:W-:Y:S01]  /*2e70*/  STS.U16 [R13+0x6b00], R78 ;  /* 0x006b004e0d007388 */ /* 0x0003e20000000400 */
[----:B0-----:R-:W-:-:S03]  /*2e80*/  CS2R R100, SRZ ;  /* 0x0000000000647805 */ /* 0x001fc6000001ff00 */
[----:B------:R-:W-:Y:S04]  /*2e90*/  STS.U16 [R13+0x6f00], R80 ;  /* 0x006f00500d007388 */ /* 0x000fe80000000400 */
[----:B------:R-:W-:Y:S01]  /*2ea0*/  STS.U16 [R13+0x7300], R82 ;  /* 0x007300520d007388 */ /* 0x000fe20000000400 */
[----:B-1----:R-:W-:-:S03]  /*2eb0*/  CS2R R78, SRZ ;  /* 0x00000000004e7805 */ /* 0x002fc6000001ff00 */
[----:B------:R-:W-:Y:S04]  /*2ec0*/  STS.U16 [R13+0x7700], R86 ;  /* 0x007700560d007388 */ /* 0x000fe80000000400 */
[----:B------:R0:W-:Y:S02]  /*2ed0*/  STS.U16 [R13+0x7b00], R90 ;  /* 0x007b005a0d007388 */ /* 0x0001e40000000400 */
[----:B0-----:R-:W-:Y:S01]  /*2ee0*/  CS2R R12, SRZ ;  /* 0x00000000000c7805 */ /* 0x001fe2000001ff00 */
[----:B------:R-:W-:Y:S05]  /*2ef0*/  @!P0 BRA `(.L_x_0) ;  /* 0x000048a000008947 */ /* 0x000fea0003800000 */
[C---:B------:R-:W-:Y:S01]  /*2f00*/  SHF.L.U32 R9, R168.reuse, 0x3, RZ ;  /* 0x00000003a8097819 */ /* 0x040fe200000006ff */
[C---:B------:R-:W-:Y:S01]  /*2f10*/  IMAD.SHL.U32 R252, R168.reuse, 0x2, RZ ;  /* 0x00000002a8fc7824 */ /* 0x040fe200078e00ff */
[----:B------:R-:W-:Y:S01]  /*2f20*/  LOP3.LUT P0, R10, R168, 0x3, RZ, 0xc0, !PT ;  /* 0x00000003a80a7812 */ /* 0x000fe2000780c0ff */
[----:B------:R-:W-:Y:S01]  /*2f30*/  IMAD.SHL.U32 R177, R172, 0x2, RZ ;  /* 0x00000002acb17824 */ /* 0x000fe200078e00ff */
[----:B------:R-:W-:Y:S01]  /*2f40*/  LOP3.LUT R7, R9, 0x60, RZ, 0xc0, !PT ;  /* 0x0000006009077812 */ /* 0x000fe200078ec0ff */
[----:B------:R-:W-:Y:S01]  /*2f50*/  IMAD.MOV.U32 R186, RZ, RZ, -0x800000 ;  /* 0xff800000ffba7424 */ /* 0x000fe200078e00ff */
[C---:B------:R-:W-:Y:S01]  /*2f60*/  LOP3.LUT R4, R168.reuse, 0x7, RZ, 0xc0, !PT ;  /* 0x00000007a8047812 */ /* 0x040fe200078ec0ff */
[----:B------:R-:W-:Y:S01]  /*2f70*/  CS2R R178, SRZ ;  /* 0x0000000000b27805 */ /* 0x000fe2000001ff00 */
[----:B------:R-:W-:Y:S01]  /*2f80*/  LOP3.LUT R5, R168, 0x20, RZ, 0xc0, !PT ;  /* 0x00000020a8057812 */ /* 0x000fe200078ec0ff */
[----:B------:R-:W-:Y:S01]  /*2f90*/  IMAD R162, R10, 0x4, R7 ;  /* 0x000000040aa27824 */ /* 0x000fe200078e0207 */
[--C-:B------:R-:W-:Y:S01]  /*2fa0*/  SHF.R.S32.HI R2, RZ, 0x4, R168.reuse ;  /* 0x00000004ff027819 */ /* 0x100fe200000114a8 */
[C---:B------:R-:W-:Y:S01]  /*2fb0*/  IMAD.SHL.U32 R3, R4.reuse, 0x10, RZ ;  /* 0x0000001004037824 */ /* 0x040fe200078e00ff */
[C---:B------:R-:W-:Y:S01]  /*2fc0*/  LEA R6, R4.reuse, R5, 0x2 ;  /* 0x0000000504067211 */ /* 0x040fe200078e10ff */
[----:B------:R-:W-:Y:S01]  /*2fd0*/  IMAD R7, R4, 0x90, RZ ;  /* 0x0000009004077824 */ /* 0x000fe200078e02ff */
[----:B------:R-:W-:Y:S01]  /*2fe0*/  SHF.R.U32.HI R4, RZ, 0x4, R168 ;  /* 0x00000004ff047819 */ /* 0x000fe200000116a8 */
[----:B------:R-:W-:Y:S01]  /*2ff0*/  IMAD.MOV.U32 R200, RZ, RZ, -0x800000 ;  /* 0xff800000ffc87424 */ /* 0x000fe200078e00ff */
[----:B------:R-:W-:Y:S01]  /*3000*/  SHF.R.U32.HI R11, RZ, 0x1, R5 ;  /* 0x00000001ff0b7819 */ /* 0x000fe20000011605 */
[----:B------:R-:W-:Y:S01]  /*3010*/  IMAD.MOV.U32 R195, RZ, RZ, -0x800000 ;  /* 0xff800000ffc37424 */ /* 0x000fe200078e00ff */
[----:B------:R-:W-:Y:S01]  /*3020*/  LOP3.LUT R5, R168, 0x10, RZ, 0xc0, !PT ;  /* 0x00000010a8057812 */ /* 0x000fe200078ec0ff */
[----:B------:R-:W-:Y:S01]  /*3030*/  IMAD.MOV.U32 R185, RZ, RZ, -0x800000 ;  /* 0xff800000ffb97424 */ /* 0x000fe200078e00ff */
[----:B------:R-:W-:Y:S01]  /*3040*/  SGXT.U32 R4, R4, 0x3 ;  /* 0x000000030404781a */ /* 0x000fe20000000000 */
[----:B------:R-:W-:Y:S01]  /*3050*/  IMAD.MOV.U32 R208, RZ, RZ, -0x800000 ;  /* 0xff800000ffd07424 */ /* 0x000fe200078e00ff */
[----:B------:R-:W-:Y:S01]  /*3060*/  SHF.L.U32 R163, R5, 0x6, RZ ;  /* 0x0000000605a37819 */ /* 0x000fe200000006ff */
[----:B------:R-:W-:Y:S01]  /*3070*/  IMAD.MOV.U32 R214, RZ, RZ, 0x3f800000 ;  /* 0x3f800000ffd67424 */ /* 0x000fe200078e00ff */
[----:B------:R-:W-:Y:S01]  /*3080*/  LOP3.LUT R8, R7, 0x10, R252, 0x78, !PT ;  /* 0x0000001007087812 */ /* 0x000fe200078e78fc */
[----:B------:R-:W-:Y:S01]  /*3090*/  IMAD R7, R4, c[0x0][0x1b8], RZ ;  /* 0x00006e0004077a24 */ /* 0x000fe200078e02ff */
[----:B------:R-:W-:Y:S01]  /*30a0*/  MOV R18, c[0x0][0x1b8] ;  /* 0x00006e0000127a02 */ /* 0x000fe20000000f00 */
[----:B------:R-:W-:Y:S01]  /*30b0*/  IMAD R14, R10, 0x20, R163 ;  /* 0x000000200a0e7824 */ /* 0x000fe200078e02a3 */
[----:B------:R-:W-:Y:S01]  /*30c0*/  SGXT R2, R2, 0x1 ;  /* 0x000000010202781a */ /* 0x000fe20000000200 */
[----:B------:R-:W-:Y:S01]  /*30d0*/  IMAD R4, R172, c[0x0][0x1a8], RZ ;  /* 0x00006a00ac047a24 */ /* 0x000fe200078e02ff */
[----:B------:R-:W-:Y:S01]  /*30e0*/  LOP3.LUT R163, R8, R163, RZ, 0xfc, !PT ;  /* 0x000000a308a37212 */ /* 0x000fe200078efcff */
[----:B------:R-:W-:Y:S01]  /*30f0*/  IMAD.MOV.U32 R212, RZ, RZ, 0x3f800000 ;  /* 0x3f800000ffd47424 */ /* 0x000fe200078e00ff */
[----:B------:R-:W-:Y:S01]  /*3100*/  LEA R8, R18, R7, 0x3 ;  /* 0x0000000712087211 */ /* 0x000fe200078e18ff */
[----:B------:R-:W-:Y:S01]  /*3110*/  IMAD.MOV.U32 R210, RZ, RZ, 0x3f800000 ;  /* 0x3f800000ffd27424 */ /* 0x000fe200078e00ff */
[----:B------:R-:W-:Y:S01]  /*3120*/  LOP3.LUT R11, R11, 0x90, R2, 0x78, !PT ;  /* 0x000000900b0b7812 */ /* 0x000fe200078e7802 */
[----:B------:R-:W-:Y:S01]  /*3130*/  CS2R R156, SRZ ;  /* 0x00000000009c7805 */ /* 0x000fe2000001ff00 */
[----:B------:R-:W-:Y:S01]  /*3140*/  LOP3.LUT R3, R3, 0x30, R252, 0x78, !PT ;  /* 0x0000003003037812 */ /* 0x000fe200078e78fc */
[----:B------:R-:W-:Y:S01]  /*3150*/  CS2R R158, SRZ ;  /* 0x00000000009e7805 */ /* 0x000fe2000001ff00 */
[----:B------:R-:W-:Y:S01]  /*3160*/  LOP3.LUT R2, R168, 0xf, RZ, 0xc0, !PT ;  /* 0x0000000fa8027812 */ /* 0x000fe200078ec0ff */
[----:B------:R-:W-:Y:S01]  /*3170*/  IMAD.IADD R162, R11, 0x1, R162 ;  /* 0x000000010ba27824 */ /* 0x000fe200078e02a2 */
[----:B------:R-:W-:Y:S01]  /*3180*/  LOP3.LUT R176, R9, 0x300, RZ, 0xc0, !PT ;  /* 0x0000030009b07812 */ /* 0x000fe200078ec0ff */
[----:B------:R-:W-:Y:S01]  /*3190*/  CS2R R152, SRZ ;  /* 0x0000000000987805 */ /* 0x000fe2000001ff00 */
[----:B------:R-:W-:Y:S01]  /*31a0*/  LEA R9, R18, R8, 0x3 ;  /* 0x0000000812097211 */ /* 0x000fe200078e18ff */
[----:B------:R-:W-:Y:S01]  /*31b0*/  CS2R R154, SRZ ;  /* 0x00000000009a7805 */ /* 0x000fe2000001ff00 */
[----:B------:R-:W-:Y:S01]  /*31c0*/  LEA R161, R6, R3, 0x7 ;  /* 0x0000000306a17211 */ /* 0x000fe200078e38ff */
[----:B------:R-:W-:Y:S01]  /*31d0*/  IMAD R3, R160, c[0x0][0x1b0], RZ ;  /* 0x00006c00a0037a24 */ /* 0x000fe200078e02ff */
[--C-:B------:R-:W-:Y:S01]  /*31e0*/  SHF.R.S32.HI R181, RZ, 0x2, R168.reuse ;  /* 0x00000002ffb57819 */ /* 0x100fe200000114a8 */
[----:B------:R-:W-:Y:S01]  /*31f0*/  IMAD R6, R2, c[0x0][0x1b4], RZ ;  /* 0x00006d0002067a24 */ /* 0x000fe200078e02ff */
[----:B------:R-:W-:Y:S01]  /*3200*/  SHF.R.U32.HI R87, RZ, 0x3, R168 ;  /* 0x00000003ff577819 */ /* 0x000fe200000116a8 */
[----:B------:R-:W-:Y:S01]  /*3210*/  IMAD R10, R18, 0x8, R9 ;  /* 0x00000008120a7824 */ /* 0x000fe200078e0209 */
[----:B------:R-:W-:Y:S01]  /*3220*/  SGXT R181, R181, 0x1 ;  /* 0x00000001b5b5781a */ /* 0x000fe20000000200 */
[C---:B------:R-:W-:Y:S01]  /*3230*/  IMAD.SHL.U32 R2, R3.reuse, 0x2, RZ ;  /* 0x0000000203027824 */ /* 0x040fe200078e00ff */
[----:B------:R-:W-:Y:S01]  /*3240*/  SHF.L.U32 R5, R6, 0x1, RZ ;  /* 0x0000000106057819 */ /* 0x000fe200000006ff */
[----:B------:R-:W-:Y:S01]  /*3250*/  IMAD.HI R3, R3, 0x2, RZ ;  /* 0x0000000203037827 */ /* 0x000fe200078e02ff */
[----:B------:R-:W-:Y:S01]  /*3260*/  LEA R11, R18, R10, 0x3 ;  /* 0x0000000a120b7211 */ /* 0x000fe200078e18ff */
[----:B------:R-:W-:Y:S01]  /*3270*/  CS2R R148, SRZ ;  /* 0x0000000000947805 */ /* 0x000fe2000001ff00 */
[----:B------:R-:W-:Y:S01]  /*3280*/  IADD3 R221, P3, P4, R5, c[0x0][0x170], R2 ;  /* 0x00005c0005dd7a10 */ /* 0x000fe20007c7e002 */
[----:B------:R-:W-:Y:S01]  /*3290*/  IMAD R2, R160, c[0x0][0x1a0], RZ ;  /* 0x00006800a0027a24 */ /* 0x000fe200078e02ff */
[----:B------:R-:W-:Y:S01]  /*32a0*/  LOP3.LUT R181, R181, 0x90, RZ, 0xc0, !PT ;  /* 0x00000090b5b57812 */ /* 0x000fe200078ec0ff */
[----:B------:R-:W-:Y:S01]  /*32b0*/  IMAD.HI R6, R6, 0x2, RZ ;  /* 0x0000000206067827 */ /* 0x000fe200078e02ff */
[----:B------:R-:W-:Y:S01]  /*32c0*/  LOP3.LUT R87, R87, 0x4, RZ, 0xc0, !PT ;  /* 0x0000000457577812 */ /* 0x000fe200078ec0ff */
[----:B------:R-:W-:Y:S01]  /*32d0*/  CS2R R150, SRZ ;  /* 0x0000000000967805 */ /* 0x000fe2000001ff00 */
[----:B------:R-:W-:Y:S01]  /*32e0*/  LEA R166, P1, R2, c[0x0][0x168], 0x1 ;  /* 0x00005a0002a67a11 */ /* 0x000fe200078208ff */
[----:B------:R-:W-:Y:S01]  /*32f0*/  IMAD.MOV.U32 R5, RZ, RZ, c[0x0][0x1a8] ;  /* 0x00006a00ff057624 */ /* 0x000fe200078e00ff */
[----:B------:R-:W-:Y:S01]  /*3300*/  IADD3.X R17, R6, c[0x0][0x174], R3, P3, P4 ;  /* 0x00005d0006117a10 */ /* 0x000fe20001fe8403 */
[----:B------:R-:W-:Y:S01]  /*3310*/  IMAD R12, R18, 0x8, R11 ;  /* 0x00000008120c7824 */ /* 0x000fe200078e020b */
[----:B------:R-:W-:Y:S01]  /*3320*/  LOP3.LUT R13, R181, 0x10, R252, 0x78, !PT ;  /* 0x00000010b50d7812 */ /* 0x000fe200078e78fc */
[----:B------:R-:W-:Y:S01]  /*3330*/  IMAD R5, R5, 0x80, R4 ;  /* 0x0000008005057824 */ /* 0x000fe200078e0204 */
[----:B------:R-:W-:Y:S01]  /*3340*/  LEA.HI.X.SX32 R2, R2, c[0x0][0x16c], 0x1, P1 ;  /* 0x00005b0002027a11 */ /* 0x000fe200008f0eff */
[----:B------:R-:W-:Y:S01]  /*3350*/  CS2R R144, SRZ ;  /* 0x0000000000907805 */ /* 0x000fe2000001ff00 */
[----:B------:R-:W-:Y:S01]  /*3360*/  LEA R6, R18, R12, 0x3 ;  /* 0x0000000c12067211 */ /* 0x000fe200078e18ff */
[----:B------:R-:W-:Y:S01]  /*3370*/  CS2R R146, SRZ ;  /* 0x0000000000927805 */ /* 0x000fe2000001ff00 */
[-C--:B------:R-:W-:Y:S01]  /*3380*/  LEA R164, P1, R4, R166.reuse, 0x1 ;  /* 0x000000a604a47211 */ /* 0x080fe200078208ff */
[----:B------:R-:W-:Y:S01]  /*3390*/  CS2R R140, SRZ ;  /* 0x00000000008c7805 */ /* 0x000fe2000001ff00 */
[----:B------:R-:W-:Y:S01]  /*33a0*/  LEA R166, P2, R5, R166, 0x1 ;  /* 0x000000a605a67211 */ /* 0x000fe200078408ff */
[----:B------:R-:W-:Y:S01]  /*33b0*/  CS2R R142, SRZ ;  /* 0x00000000008e7805 */ /* 0x000fe2000001ff00 */
[----:B------:R-:W-:Y:S01]  /*33c0*/  IADD3 R176, R13, R14, R176 ;  /* 0x0000000e0db07210 */ /* 0x000fe20007ffe0b0 */
[----:B------:R-:W-:Y:S01]  /*33d0*/  IMAD R13, R18, 0x10, R6 ;  /* 0x00000010120d7824 */ /* 0x000fe200078e0206 */
[----:B------:R-:W-:Y:S01]  /*33e0*/  LEA.HI R3, R168, 0x78, RZ, 0x1c ;  /* 0x00000078a8037811 */ /* 0x000fe200078fe0ff */
[----:B------:R-:W-:Y:S01]  /*33f0*/  CS2R R136, SRZ ;  /* 0x0000000000887805 */ /* 0x000fe2000001ff00 */
[-C--:B------:R-:W-:Y:S01]  /*3400*/  LEA.HI.X.SX32 R165, R4, R2.reuse, 0x1, P1 ;  /* 0x0000000204a57211 */ /* 0x080fe200008f0eff */
[----:B------:R-:W-:Y:S01]  /*3410*/  CS2R R138, SRZ ;  /* 0x00000000008a7805 */ /* 0x000fe2000001ff00 */
[----:B------:R-:W-:Y:S01]  /*3420*/  LEA.HI.X.SX32 R167, R5, R2, 0x1, P2 ;  /* 0x0000000205a77211 */ /* 0x000fe200010f0eff */
[----:B------:R-:W-:Y:S01]  /*3430*/  IMAD R14, R3, c[0x0][0x1b8], RZ ;  /* 0x00006e00030e7a24 */ /* 0x000fe200078e02ff */
[C---:B------:R-:W-:Y:S01]  /*3440*/  LEA.HI R2, R168.reuse, 0x38, RZ, 0x1c ;  /* 0x00000038a8027811 */ /* 0x040fe200078fe0ff */
[----:B------:R-:W-:Y:S01]  /*3450*/  CS2R R132, SRZ ;  /* 0x0000000000847805 */ /* 0x000fe2000001ff00 */
[----:B------:R-:W-:Y:S01]  /*3460*/  LEA.HI R4, R168, 0xb8, RZ, 0x1c ;  /* 0x000000b8a8047811 */ /* 0x000fe200078fe0ff */
[----:B------:R-:W-:Y:S01]  /*3470*/  CS2R R134, SRZ ;  /* 0x0000000000867805 */ /* 0x000fe2000001ff00 */
[----:B------:R-:W-:Y:S01]  /*3480*/  LEA R3, R18, R13, 0x3 ;  /* 0x0000000d12037211 */ /* 0x000fe200078e18ff */
[----:B------:R-:W-:Y:S01]  /*3490*/  IMAD R2, R2, c[0x0][0x1b8], RZ ;  /* 0x00006e0002027a24 */ /* 0x000fe200078e02ff */
[----:B------:R-:W-:Y:S01]  /*34a0*/  LEA.HI R5, R168, 0xf8, RZ, 0x1c ;  /* 0x000000f8a8057811 */ /* 0x000fe200078fe0ff */
[----:B------:R-:W-:Y:S01]  /*34b0*/  IMAD R15, R4, c[0x0][0x1b8], RZ ;  /* 0x00006e00040f7a24 */ /* 0x000fe200078e02ff */
[-C--:B------:R-:W-:Y:S01]  /*34c0*/  LEA R24, P3, R7, R221.reuse, 0x1 ;  /* 0x000000dd07187211 */ /* 0x080fe200078608ff */
[----:B------:R-:W-:Y:S01]  /*34d0*/  IMAD R4, R18, 0x8, R3 ;  /* 0x0000000812047824 */ /* 0x000fe200078e0203 */
[-C--:B------:R-:W-:Y:S01]  /*34e0*/  LEA R22, P4, R8, R221.reuse, 0x1 ;  /* 0x000000dd08167211 */ /* 0x080fe200078808ff */
[----:B------:R-:W-:Y:S01]  /*34f0*/  IMAD R16, R5, c[0x0][0x1b8], RZ ;  /* 0x00006e0005107a24 */ /* 0x000fe200078e02ff */
[----:B------:R-:W-:Y:S01]  /*3500*/  LEA R20, P5, R2, R221, 0x1 ;  /* 0x000000dd02147211 */ /* 0x000fe200078a08ff */
[----:B------:R-:W-:Y:S01]  /*3510*/  CS2R R128, SRZ ;  /* 0x0000000000807805 */ /* 0x000fe2000001ff00 */
[----:B------:R-:W-:Y:S01]  /*3520*/  LEA R5, R18, R4, 0x3 ;  /* 0x0000000412057211 */ /* 0x000fe200078e18ff */
[----:B------:R-:W-:Y:S01]  /*3530*/  CS2R R130, SRZ ;  /* 0x0000000000827805 */ /* 0x000fe2000001ff00 */
[-C--:B------:R-:W-:Y:S01]  /*3540*/  LEA.HI.X.SX32 R25, R7, R17.reuse, 0x1, P3 ;  /* 0x0000001107197211 */ /* 0x080fe200018f0eff */
[----:B------:R-:W-:Y:S01]  /*3550*/  CS2R R124, SRZ ;  /* 0x00000000007c7805 */ /* 0x000fe2000001ff00 */
[-C--:B------:R-:W-:Y:S01]  /*3560*/  LEA.HI.X.SX32 R23, R8, R17.reuse, 0x1, P4 ;  /* 0x0000001108177211 */ /* 0x080fe200020f0eff */
[----:B------:R-:W-:Y:S01]  /*3570*/  IMAD R7, R18, 0x8, R5 ;  /* 0x0000000812077824 */ /* 0x000fe200078e0205 */
[----:B------:R-:W-:Y:S01]  /*3580*/  LEA.HI.X.SX32 R21, R2, R17, 0x1, P5 ;  /* 0x0000001102157211 */ /* 0x000fe200028f0eff */
[----:B------:R-:W-:Y:S01]  /*3590*/  STL.64 [R1+0x70], R24 ;  /* 0x0000701801007387 */ /* 0x000fe20000100a00 */
[C---:B------:R-:W-:Y:S01]  /*35a0*/  LEA R234, P1, R15.reuse, R221, 0x1 ;  /* 0x000000dd0fea7211 */ /* 0x040fe200078208ff */
[----:B------:R-:W-:Y:S01]  /*35b0*/  CS2R R126, SRZ ;  /* 0x00000000007e7805 */ /* 0x000fe2000001ff00 */
[----:B------:R-:W-:Y:S01]  /*35c0*/  LEA R2, R18, R7, 0x3 ;  /* 0x0000000712027211 */ /* 0x000fe200078e18ff */
[----:B------:R0:W-:Y:S01]  /*35d0*/  STL.64 [R1+0x68], R22 ;  /* 0x0000681601007387 */ /* 0x0001e20000100a00 */
[-C--:B------:R-:W-:Y:S01]  /*35e0*/  LEA R218, P2, R16, R221.reuse, 0x1 ;  /* 0x000000dd10da7211 */ /* 0x080fe200078408ff */
[----:B------:R-:W-:Y:S01]  /*35f0*/  CS2R R120, SRZ ;  /* 0x0000000000787805 */ /* 0x000fe2000001ff00 */
[----:B------:R-:W-:Y:S01]  /*3600*/  LEA R250, P6, R14, R221, 0x1 ;  /* 0x000000dd0efa7211 */ /* 0x000fe200078c08ff */
[----:B------:R1:W-:Y:S01]  /*3610*/  STL.64 [R1+0x38], R20 ;  /* 0x0000381401007387 */ /* 0x0003e20000100a00 */
[----:B------:R-:W-:Y:S01]  /*3620*/  IMAD R8, R18, 0x8, R2 ;  /* 0x0000000812087824 */ /* 0x000fe200078e0202 */
[-C--:B------:R-:W-:Y:S01]  /*3630*/  LEA.HI.X.SX32 R235, R15, R17.reuse, 0x1, P1 ;  /* 0x000000110feb7211 */ /* 0x080fe200008f0eff */
[----:B------:R-:W-:Y:S01]  /*3640*/  CS2R R122, SRZ ;  /* 0x00000000007a7805 */ /* 0x000fe2000001ff00 */
[-C--:B------:R-:W-:Y:S01]  /*3650*/  LEA.HI.X.SX32 R219, R16, R17.reuse, 0x1, P2 ;  /* 0x0000001110db7211 */ /* 0x080fe200010f0eff */
[----:B------:R-:W-:Y:S01]  /*3660*/  CS2R R116, SRZ ;  /* 0x0000000000747805 */ /* 0x000fe2000001ff00 */
[----:B------:R-:W-:Y:S01]  /*3670*/  LEA.HI.X.SX32 R251, R14, R17, 0x1, P6 ;  /* 0x000000110efb7211 */ /* 0x000fe200030f0eff */
[----:B------:R-:W-:Y:S01]  /*3680*/  CS2R R118, SRZ ;  /* 0x0000000000767805 */ /* 0x000fe2000001ff00 */
[-C--:B0-----:R-:W-:Y:S01]  /*3690*/  LEA R22, P1, R10, R221.reuse, 0x1 ;  /* 0x000000dd0a167211 */ /* 0x081fe200078208ff */
[----:B------:R-:W-:Y:S01]  /*36a0*/  CS2R R112, SRZ ;  /* 0x0000000000707805 */ /* 0x000fe2000001ff00 */
[----:B------:R-:W-:Y:S01]  /*36b0*/  LOP3.LUT R252, R252, 0x38, RZ, 0xc0, !PT ;  /* 0x00000038fcfc7812 */ /* 0x000fe200078ec0ff */
[----:B------:R-:W-:Y:S01]  /*36c0*/  CS2R R114, SRZ ;  /* 0x0000000000727805 */ /* 0x000fe2000001ff00 */
[C---:B-1----:R-:W-:Y:S01]  /*36d0*/  LEA R20, P3, R9.reuse, R221, 0x1 ;  /* 0x000000dd09147211 */ /* 0x042fe200078608ff */
[----:B------:R-:W-:Y:S01]  /*36e0*/  CS2R R108, SRZ ;  /* 0x00000000006c7805 */ /* 0x000fe2000001ff00 */
[-C--:B------:R-:W-:Y:S01]  /*36f0*/  LEA.HI.X.SX32 R23, R10, R17.reuse, 0x1, P1 ;  /* 0x000000110a177211 */ /* 0x080fe200008f0eff */
[----:B------:R-:W-:Y:S01]  /*3700*/  CS2R R110, SRZ ;  /* 0x00000000006e7805 */ /* 0x000fe2000001ff00 */
[----:B------:R-:W-:Y:S01]  /*3710*/  LEA.HI.X.SX32 R21, R9, R17, 0x1, P3 ;  /* 0x0000001109157211 */ /* 0x000fe200018f0eff */
[----:B------:R-:W-:Y:S01]  /*3720*/  CS2R R104, SRZ ;  /* 0x0000000000687805 */ /* 0x000fe2000001ff00 */
[----:B------:R-:W-:Y:S01]  /*3730*/  LEA R14, P3, R12, R221, 0x1 ;  /* 0x000000dd0c0e7211 */ /* 0x000fe200078608ff */
[----:B------:R-:W-:Y:S01]  /*3740*/  CS2R R106, SRZ ;  /* 0x00000000006a7805 */ /* 0x000fe2000001ff00 */
[----:B------:R-:W-:Y:S01]  /*3750*/  LEA R9, R18, R8, 0x4 ;  /* 0x0000000812097211 */ /* 0x000fe200078e20ff */
[----:B------:R0:W-:Y:S01]  /*3760*/  STL.64 [R1+0x60], R20 ;  /* 0x0000601401007387 */ /* 0x0001e20000100a00 */
[----:B------:R-:W-:Y:S01]  /*3770*/  LEA.HI.X.SX32 R15, R12, R17, 0x1, P3 ;  /* 0x000000110c0f7211 */ /* 0x000fe200018f0eff */
[----:B------:R-:W-:Y:S01]  /*3780*/  CS2R R100, SRZ ;  /* 0x0000000000647805 */ /* 0x000fe2000001ff00 */
[C---:B------:R-:W-:Y:S01]  /*3790*/  LOP3.LUT R86, R177.reuse, 0x20, RZ, 0x3c, !PT ;  /* 0x00000020b1567812 */ /* 0x040fe200078e3cff */
[----:B------:R-:W-:Y:S01]  /*37a0*/  IMAD R10, R18, 0x8, R9 ;  /* 0x00000008120a7824 */ /* 0x000fe200078e0209 */
[----:B------:R1:W-:Y:S01]  /*37b0*/  STL.64 [R1+0x58], R22 ;  /* 0x0000581601007387 */ /* 0x0003e20000100a00 */
[----:B------:R-:W-:Y:S01]  /*37c0*/  MOV R82, c[0x0][0x1a4] ;  /* 0x0000690000527a02 */ /* 0x000fe20000000f00 */
[----:B------:R-:W-:Y:S01]  /*37d0*/  CS2R R102, SRZ ;  /* 0x0000000000667805 */ /* 0x000fe2000001ff00 */
[C---:B------:R-:W-:Y:S01]  /*37e0*/  LOP3.LUT R88, R177.reuse, 0x10, RZ, 0x3c, !PT ;  /* 0x00000010b1587812 */ /* 0x040fe200078e3cff */
[----:B------:R-:W-:Y:S01]  /*37f0*/  CS2R R76, SRZ ;  /* 0x00000000004c7805 */ /* 0x000fe2000001ff00 */
[----:B------:R-:W-:Y:S01]  /*3800*/  LOP3.LUT R86, R177, 0x50, RZ, 0x3c, !PT ;  /* 0x00000050b1567812 */ /* 0x000fe200078e3cff */
[C---:B------:R-:W-:Y:S01]  /*3810*/  IMAD R80, R82.reuse, 0xb, RZ ;  /* 0x0000000b52507824 */ /* 0x040fe200078e02ff */
[----:B0-----:R-:W-:Y:S01]  /*3820*/  LEA R20, P2, R11, R221, 0x1 ;  /* 0x000000dd0b147211 */ /* 0x001fe200078408ff */
[C---:B------:R-:W-:Y:S01]  /*3830*/  IMAD R81, R82.reuse, 0xc, RZ ;  /* 0x0000000c52517824 */ /* 0x040fe200078e02ff */
[----:B------:R-:W-:Y:S01]  /*3840*/  LOP3.LUT R88, R177, 0x40, RZ, 0x3c, !PT ;  /* 0x00000040b1587812 */ /* 0x000fe200078e3cff */
[C---:B------:R-:W-:Y:S01]  /*3850*/  IMAD R83, R82.reuse, 0xd, RZ ;  /* 0x0000000d52537824 */ /* 0x040fe200078e02ff */
[----:B------:R-:W-:Y:S01]  /*3860*/  LEA.HI.X.SX32 R21, R11, R17, 0x1, P2 ;  /* 0x000000110b157211 */ /* 0x000fe200010f0eff */
[----:B------:R-:W-:Y:S01]  /*3870*/  IMAD R84, R82, 0xe, RZ ;  /* 0x0000000e52547824 */ /* 0x000fe200078e02ff */
[----:B-1----:R-:W-:Y:S01]  /*3880*/  LEA R22, P1, R6, R221, 0x1 ;  /* 0x000000dd06167211 */ /* 0x002fe200078208ff */
[----:B------:R-:W-:Y:S01]  /*3890*/  IMAD R85, R82, 0xf, RZ ;  /* 0x0000000f52557824 */ /* 0x000fe200078e02ff */
[----:B------:R-:W-:Y:S01]  /*38a0*/  LEA R11, R18, R10, 0x3 ;  /* 0x0000000a120b7211 */ /* 0x000fe200078e18ff */
[----:B------:R0:W-:Y:S01]  /*38b0*/  STL.64 [R1+0x50], R20 ;  /* 0x0000501401007387 */ /* 0x0001e20000100a00 */
[----:B------:R-:W-:Y:S01]  /*38c0*/  LEA.HI.X.SX32 R23, R6, R17, 0x1, P1 ;  /* 0x0000001106177211 */ /* 0x000fe200008f0eff */
[----:B------:R-:W-:Y:S01]  /*38d0*/  CS2R R78, SRZ ;  /* 0x00000000004e7805 */ /* 0x000fe2000001ff00 */
[C---:B------:R-:W-:Y:S01]  /*38e0*/  LOP3.LUT R86, R177.reuse, 0x70, RZ, 0x3c, !PT ;  /* 0x00000070b1567812 */ /* 0x040fe200078e3cff */
[----:B------:R1:W-:Y:S01]  /*38f0*/  STL.64 [R1+0x48], R14 ;  /* 0x0000480e01007387 */ /* 0x0003e20000100a00 */
[----:B------:R-:W-:Y:S01]  /*3900*/  IADD3 R180, R252, R87, RZ ;  /* 0x00000057fcb47210 */ /* 0x000fe20007ffe0ff */
[----:B------:R-:W-:Y:S01]  /*3910*/  CS2R R24, SRZ ;  /* 0x0000000000187805 */ /* 0x000fe2000001ff00 */
[----:B------:R-:W-:Y:S01]  /*3920*/  LOP3.LUT R88, R177, 0x60, RZ, 0x3c, !PT ;  /* 0x00000060b1587812 */ /* 0x000fe200078e3cff */
[----:B------:R2:W-:Y:S01]  /*3930*/  STL.64 [R1+0x40], R22 ;  /* 0x0000401601007387 */ /* 0x0005e20000100a00 */
[C---:B------:R-:W-:Y:S01]  /*3940*/  LOP3.LUT R87, R163.reuse, 0x20, RZ, 0x3c, !PT ;  /* 0x00000020a3577812 */ /* 0x040fe200078e3cff */
[----:B------:R-:W-:Y:S01]  /*3950*/  CS2R R26, SRZ ;  /* 0x00000000001a7805 */ /* 0x000fe2000001ff00 */
[----:B------:R-:W-:Y:S01]  /*3960*/  LOP3.LUT R86, R163, 0x40, RZ, 0x3c, !PT ;  /* 0x00000040a3567812 */ /* 0x000fe200078e3cff */
[----:B------:R-:W-:Y:S01]  /*3970*/  CS2R R72, SRZ ;  /* 0x0000000000487805 */ /* 0x000fe2000001ff00 */
[-C--:B0-----:R-:W-:Y:S01]  /*3980*/  LEA R20, P2, R13, R221.reuse, 0x1 ;  /* 0x000000dd0d147211 */ /* 0x081fe200078408ff */
[----:B------:R-:W-:Y:S01]  /*3990*/  IMAD.WIDE R86, R82, 0x2, R164 ;  /* 0x0000000252567825 */ /* 0x000fe200078e02a4 */
[----:B------:R-:W-:Y:S01]  /*39a0*/  LOP3.LUT R89, R177, 0x30, RZ, 0x3c, !PT ;  /* 0x00000030b1597812 */ /* 0x000fe200078e3cff */
[----:B------:R-:W-:Y:S01]  /*39b0*/  CS2R R74, SRZ ;  /* 0x00000000004a7805 */ /* 0x000fe2000001ff00 */
[----:B-1----:R-:W-:Y:S01]  /*39c0*/  LEA R14, P3, R3, R221, 0x1 ;  /* 0x000000dd030e7211 */ /* 0x002fe200078608ff */
[----:B------:R-:W-:Y:S01]  /*39d0*/  CS2R R28, SRZ ;  /* 0x00000000001c7805 */ /* 0x000fe2000001ff00 */
[-C--:B------:R-:W-:Y:S01]  /*39e0*/  LEA.HI.X.SX32 R21, R13, R17.reuse, 0x1, P2 ;  /* 0x000000110d157211 */ /* 0x080fe200010f0eff */
[----:B--2---:R-:W-:Y:S01]  /*39f0*/  CS2R R22, SRZ ;  /* 0x0000000000167805 */ /* 0x004fe2000001ff00 */
[----:B------:R-:W-:Y:S01]  /*3a00*/  LEA.HI.X.SX32 R15, R3, R17, 0x1, P3 ;  /* 0x00000011030f7211 */ /* 0x000fe200018f0eff */
[C---:B------:R-:W-:Y:S01]  /*3a10*/  IMAD R3, R18.reuse, 0x8, R11 ;  /* 0x0000000812037824 */ /* 0x040fe200078e020b */
[----:B------:R-:W-:Y:S01]  /*3a20*/  LEA R12, P3, R7, R221, 0x1 ;  /* 0x000000dd070c7211 */ /* 0x000fe200078608ff */
[----:B------:R0:W-:Y:S01]  /*3a30*/  STL.64 [R1+0x30], R20 ;  /* 0x0000301401007387 */ /* 0x0001e20000100a00 */
[----:B------:R-:W-:Y:S01]  /*3a40*/  LOP3.LUT R88, R163, 0x60, RZ, 0x3c, !PT ;  /* 0x00000060a3587812 */ /* 0x000fe200078e3cff */
[----:B------:R-:W-:Y:S01]  /*3a50*/  CS2R R30, SRZ ;  /* 0x00000000001e7805 */ /* 0x000fe2000001ff00 */
[----:B------:R-:W-:Y:S01]  /*3a60*/  LEA R6, R18, R3, 0x3 ;  /* 0x0000000312067211 */ /* 0x000fe200078e18ff */
[----:B------:R1:W-:Y:S01]  /*3a70*/  STL.64 [R1+0x28], R14 ;  /* 0x0000280e01007387 */ /* 0x0003e20000100a00 */
[----:B------:R-:W-:Y:S01]  /*3a80*/  LEA.HI.X.SX32 R13, R7, R17, 0x1, P3 ;  /* 0x00000011070d7211 */ /* 0x000fe200018f0eff */
[C---:B------:R-:W-:Y:S01]  /*3a90*/  IMAD.WIDE R88, R82.reuse, 0x2, R166 ;  /* 0x0000000252587825 */ /* 0x040fe200078e02a6 */
[----:B------:R-:W-:Y:S01]  /*3aa0*/  LEA R248, P3, R9, R221, 0x1 ;  /* 0x000000dd09f87211 */ /* 0x000fe200078608ff */
[----:B------:R-:W-:Y:S01]  /*3ab0*/  CS2R R32, SRZ ;  /* 0x0000000000207805 */ /* 0x000fe2000001ff00 */
[----:B------:R-:W-:Y:S01]  /*3ac0*/  LOP3.LUT R90, R161, 0x40, RZ, 0x3c, !PT ;  /* 0x00000040a15a7812 */ /* 0x000fe200078e3cff */
[----:B------:R-:W-:Y:S01]  /*3ad0*/  CS2R R34, SRZ ;  /* 0x0000000000227805 */ /* 0x000fe2000001ff00 */
[----:B------:R-:W-:Y:S01]  /*3ae0*/  LEA.HI.X.SX32 R249, R9, R17, 0x1, P3 ;  /* 0x0000001109f97211 */ /* 0x000fe200018f0eff */
[----:B------:R-:W-:Y:S01]  /*3af0*/  IMAD.SHL.U32 R9, R82, 0x2, RZ ;  /* 0x0000000252097824 */ /* 0x000fe200078e00ff */
[CC--:B0-----:R-:W-:Y:S01]  /*3b00*/  LEA R20, P1, R4.reuse, R221.reuse, 0x1 ;  /* 0x000000dd04147211 */ /* 0x0c1fe200078208ff */
[----:B------:R-:W-:Y:S01]  /*3b10*/  CS2R R68, SRZ ;  /* 0x0000000000447805 */ /* 0x000fe2000001ff00 */
[-C--:B------:R-:W-:Y:S01]  /*3b20*/  LEA R242, P3, R3, R221.reuse, 0x1 ;  /* 0x000000dd03f27211 */ /* 0x080fe200078608ff */
[----:B------:R-:W-:Y:S01]  /*3b30*/  IMAD.WIDE R90, R9, 0x2, R164 ;  /* 0x00000002095a7825 */ /* 0x000fe200078e02a4 */
[C---:B-1----:R-:W-:Y:S01]  /*3b40*/  LEA R14, P2, R5.reuse, R221, 0x1 ;  /* 0x000000dd050e7211 */ /* 0x042fe200078408ff */
[----:B------:R-:W-:Y:S01]  /*3b50*/  CS2R R70, SRZ ;  /* 0x0000000000467805 */ /* 0x000fe2000001ff00 */
[-C--:B------:R-:W-:Y:S01]  /*3b60*/  LEA.HI.X.SX32 R21, R4, R17.reuse, 0x1, P1 ;  /* 0x0000001104157211 */ /* 0x080fe200008f0eff */
[C---:B------:R-:W-:Y:S01]  /*3b70*/  IMAD R4, R18.reuse, 0x8, R6 ;  /* 0x0000000812047824 */ /* 0x040fe200078e0206 */
[-C--:B------:R-:W-:Y:S01]  /*3b80*/  LEA.HI.X.SX32 R15, R5, R17.reuse, 0x1, P2 ;  /* 0x00000011050f7211 */ /* 0x080fe200010f0eff */
[----:B------:R-:W-:Y:S01]  /*3b90*/  CS2R R36, SRZ ;  /* 0x0000000000247805 */ /* 0x000fe2000001ff00 */
[----:B------:R-:W-:Y:S01]  /*3ba0*/  LEA.HI.X.SX32 R243, R3, R17, 0x1, P3 ;  /* 0x0000001103f37211 */ /* 0x000fe200018f0eff */
[----:B------:R0:W-:Y:S01]  /*3bb0*/  STL.64 [R1+0x20], R20 ;  /* 0x0000201401007387 */ /* 0x0001e20000100a00 */
[----:B------:R-:W-:Y:S01]  /*3bc0*/  LEA R5, R18, R4, 0x3 ;  /* 0x0000000412057211 */ /* 0x000fe200078e18ff */
[----:B------:R-:W-:Y:S01]  /*3bd0*/  CS2R R38, SRZ ;  /* 0x0000000000267805 */ /* 0x000fe2000001ff00 */
[----:B------:R-:W-:Y:S01]  /*3be0*/  LOP3.LUT R181, R181, 0x160, R170, 0xf8, !PT ;  /* 0x00000160b5b57812 */ /* 0x000fe200078ef8aa */
[----:B------:R1:W-:Y:S01]  /*3bf0*/  STL.64 [R1+0x18], R14 ;  /* 0x0000180e01007387 */ /* 0x0003e20000100a00 */
[C---:B------:R-:W-:Y:S01]  /*3c00*/  LEA R236, P3, R5.reuse, R221, 0x1 ;  /* 0x000000dd05ec7211 */ /* 0x040fe200078608ff */
[----:B------:R-:W-:Y:S01]  /*3c10*/  CS2R R40, SRZ ;  /* 0x0000000000287805 */ /* 0x000fe2000001ff00 */
[----:B------:R-:W-:Y:S01]  /*3c20*/  MOV R216, 0x3f800000 ;  /* 0x3f80000000d87802 */ /* 0x000fe20000000f00 */
[----:B------:R2:W-:Y:S01]  /*3c30*/  STL.64 [R1+0x10], R12 ;  /* 0x0000100c01007387 */ /* 0x0005e20000100a00 */
[----:B------:R-:W-:Y:S01]  /*3c40*/  LEA.HI.X.SX32 R237, R5, R17, 0x1, P3 ;  /* 0x0000001105ed7211 */ /* 0x000fe200018f0eff */
[----:B------:R-:W-:Y:S01]  /*3c50*/  CS2R R42, SRZ ;  /* 0x00000000002a7805 */ /* 0x000fe2000001ff00 */
[----:B------:R-:W-:Y:S01]  /*3c60*/  MOV R160, RZ ;  /* 0x000000ff00a07202 */ /* 0x000fe20000000f00 */
[----:B0-----:R-:W-:Y:S01]  /*3c70*/  CS2R R20, SRZ ;  /* 0x0000000000147805 */ /* 0x001fe2000001ff00 */
[----:B------:R-:W-:Y:S01]  /*3c80*/  MOV R196, 0xff800000 ;  /* 0xff80000000c47802 */ /* 0x000fe20000000f00 */
[----:B------:R-:W-:Y:S01]  /*3c90*/  CS2R R44, SRZ ;  /* 0x00000000002c7805 */ /* 0x000fe2000001ff00 */
[----:B------:R-:W-:Y:S01]  /*3ca0*/  MOV R182, 0xff800000 ;  /* 0xff80000000b67802 */ /* 0x000fe20000000f00 */
[----:B------:R-:W-:Y:S01]  /*3cb0*/  CS2R R46, SRZ ;  /* 0x00000000002e7805 */ /* 0x000fe2000001ff00 */
[C---:B-1----:R-:W-:Y:S01]  /*3cc0*/  LEA R14, P1, R2.reuse, R221, 0x1 ;  /* 0x000000dd020e7211 */ /* 0x042fe200078208ff */
[----:B------:R-:W-:Y:S01]  /*3cd0*/  CS2R R48, SRZ ;  /* 0x0000000000307805 */ /* 0x000fe2000001ff00 */
[----:B------:R-:W-:Y:S01]  /*3ce0*/  MOV R215, 0x3f800000 ;  /* 0x3f80000000d77802 */ /* 0x000fe20000000f00 */
[----:B------:R-:W-:Y:S01]  /*3cf0*/  CS2R R50, SRZ ;  /* 0x0000000000327805 */ /* 0x000fe2000001ff00 */
[----:B------:R-:W-:Y:S01]  /*3d00*/  LEA.HI.X.SX32 R15, R2, R17, 0x1, P1 ;  /* 0x00000011020f7211 */ /* 0x000fe200008f0eff */
[----:B------:R-:W-:Y:S01]  /*3d10*/  IMAD R2, R18, 0x10, R5 ;  /* 0x0000001012027824 */ /* 0x000fe200078e0205 */
[-C--:B--2---:R-:W-:Y:S01]  /*3d20*/  LEA R12, P2, R8, R221.reuse, 0x1 ;  /* 0x000000dd080c7211 */ /* 0x084fe200078408ff */
[----:B------:R-:W-:Y:S01]  /*3d30*/  CS2R R52, SRZ ;  /* 0x0000000000347805 */ /* 0x000fe2000001ff00 */
[----:B------:R-:W-:Y:S01]  /*3d40*/  LEA R246, P1, R10, R221, 0x1 ;  /* 0x000000dd0af67211 */ /* 0x000fe200078208ff */
[----:B------:R0:W-:Y:S01]  /*3d50*/  STL.64 [R1+0x8], R14 ;  /* 0x0000080e01007387 */ /* 0x0001e20000100a00 */
[----:B------:R-:W-:Y:S01]  /*3d60*/  LEA R7, R18, R2, 0x3 ;  /* 0x0000000212077211 */ /* 0x000fe200078e18ff */
[----:B------:R-:W-:Y:S01]  /*3d70*/  CS2R R54, SRZ ;  /* 0x0000000000367805 */ /* 0x000fe2000001ff00 */
[----:B------:R-:W-:Y:S01]  /*3d80*/  LEA.HI.X.SX32 R13, R8, R17, 0x1, P2 ;  /* 0x00000011080d7211 */ /* 0x000fe200010f0eff */
[----:B------:R-:W-:Y:S01]  /*3d90*/  CS2R R56, SRZ ;  /* 0x0000000000387805 */ /* 0x000fe2000001ff00 */
[C---:B------:R-:W-:Y:S01]  /*3da0*/  LEA R244, P2, R11.reuse, R221, 0x1 ;  /* 0x000000dd0bf47211 */ /* 0x040fe200078408ff */
[----:B------:R-:W-:Y:S01]  /*3db0*/  IMAD R3, R18, 0x8, R7 ;  /* 0x0000000812037824 */ /* 0x000fe200078e0207 */
[-C--:B------:R-:W-:Y:S01]  /*3dc0*/  LEA.HI.X.SX32 R247, R10, R17.reuse, 0x1, P1 ;  /* 0x000000110af77211 */ /* 0x080fe200008f0eff */
[----:B------:R-:W-:Y:S01]  /*3dd0*/  STL.64 [R1], R12 ;  /* 0x0000000c01007387 */ /* 0x000fe20000100a00 */
[----:B------:R-:W-:Y:S01]  /*3de0*/  LEA.HI.X.SX32 R245, R11, R17, 0x1, P2 ;  /* 0x000000110bf57211 */ /* 0x000fe200010f0eff */
[----:B------:R-:W-:Y:S01]  /*3df0*/  IMAD R10, R82, 0xa, RZ ;  /* 0x0000000a520a7824 */ /* 0x000fe200078e02ff */
[----:B------:R-:W-:Y:S01]  /*3e00*/  LEA R238, P2, R4, R221, 0x1 ;  /* 0x000000dd04ee7211 */ /* 0x000fe200078408ff */
[----:B------:R1:W-:Y:S01]  /*3e10*/  STL.64 [R1+0x168], R86 ;  /* 0x0001685601007387 */ /* 0x0003e20000100a00 */
[----:B------:R-:W-:Y:S01]  /*3e20*/  LEA R8, R18, R3, 0x3 ;  /* 0x0000000312087211 */ /* 0x000fe200078e18ff */
[----:B0-----:R-:W-:Y:S01]  /*3e30*/  CS2R R14, SRZ ;  /* 0x00000000000e7805 */ /* 0x001fe2000001ff00 */
[----:B------:R-:W-:Y:S01]  /*3e40*/  LEA.HI.X.SX32 R239, R4, R17, 0x1, P2 ;  /* 0x0000001104ef7211 */ /* 0x000fe200010f0eff */
[----:B------:R0:W-:Y:S01]  /*3e50*/  STL.64 [R1+0x160], R88 ;  /* 0x0001605801007387 */ /* 0x0001e20000100a00 */
[-C--:B------:R-:W-:Y:S01]  /*3e60*/  LEA R240, P1, R6, R221.reuse, 0x1 ;  /* 0x000000dd06f07211 */ /* 0x080fe200078208ff */
[----:B------:R-:W-:Y:S01]  /*3e70*/  IMAD R4, R18, 0x8, R8 ;  /* 0x0000000812047824 */ /* 0x000fe200078e0208 */
[----:B------:R-:W-:Y:S01]  /*3e80*/  LEA R228, P3, R3, R221, 0x1 ;  /* 0x000000dd03e47211 */ /* 0x000fe200078608ff */
[----:B------:R2:W-:Y:S01]  /*3e90*/  STL.64 [R1+0x150], R90 ;  /* 0x0001505a01007387 */ /* 0x0005e20000100a00 */
[----:B------:R-:W-:Y:S01]  /*3ea0*/  LEA.HI.X.SX32 R241, R6, R17, 0x1, P1 ;  /* 0x0000001106f17211 */ /* 0x000fe200008f0eff */
[----:B------:R-:W-:Y:S01]  /*3eb0*/  IMAD R6, R82, 0x7, RZ ;  /* 0x0000000752067824 */ /* 0x000fe200078e02ff */
[----:B------:R-:W-:Y:S01]  /*3ec0*/  LEA R232, P1, R2, R221, 0x1 ;  /* 0x000000dd02e87211 */ /* 0x000fe200078208ff */
[----:B-1----:R-:W-:Y:S01]  /*3ed0*/  IMAD.WIDE R86, R9, 0x2, R166 ;  /* 0x0000000209567825 */ /* 0x002fe200078e02a6 */
[----:B------:R-:W-:Y:S01]  /*3ee0*/  LEA R5, R18, R4, 0x3 ;  /* 0x0000000412057211 */ /* 0x000fe200078e18ff */
[----:B------:R-:W-:Y:S01]  /*3ef0*/  CS2R R12, SRZ ;  /* 0x00000000000c7805 */ /* 0x000fe2000001ff00 */
[-C--:B------:R-:W-:Y:S01]  /*3f00*/  LEA.HI.X.SX32 R233, R2, R17.reuse, 0x1, P1 ;  /* 0x0000001102e97211 */ /* 0x080fe200008f0eff */
[----:B------:R-:W-:Y:S01]  /*3f10*/  CS2R R58, SRZ ;  /* 0x00000000003a7805 */ /* 0x000fe2000001ff00 */
[----:B------:R-:W-:Y:S01]  /*3f20*/  LEA.HI.X.SX32 R229, R3, R17, 0x1, P3 ;  /* 0x0000001103e57211 */ /* 0x000fe200018f0eff */
[----:B------:R-:W-:Y:S01]  /*3f30*/  IMAD R2, R18, 0x8, R5 ;  /* 0x0000000812027824 */ /* 0x000fe200078e0205 */
[-C--:B------:R-:W-:Y:S01]  /*3f40*/  LEA R222, P3, R5, R221.reuse, 0x1 ;  /* 0x000000dd05de7211 */ /* 0x080fe200078608ff */
[----:B------:R1:W-:Y:S01]  /*3f50*/  STL.64 [R1+0x148], R86 ;  /* 0x0001485601007387 */ /* 0x0003e20000100a00 */
[-C--:B------:R-:W-:Y:S01]  /*3f60*/  LEA R230, P2, R7, R221.reuse, 0x1 ;  /* 0x000000dd07e67211 */ /* 0x080fe200078408ff */
[----:B------:R-:W-:Y:S01]  /*3f70*/  IMAD R3, R82, 0x5, RZ ;  /* 0x0000000552037824 */ /* 0x000fe200078e02ff */
[----:B------:R-:W-:Y:S01]  /*3f80*/  LEA R220, P4, R2, R221, 0x1 ;  /* 0x000000dd02dc7211 */ /* 0x000fe200078808ff */
[----:B------:R-:W-:Y:S01]  /*3f90*/  CS2R R18, SRZ ;  /* 0x0000000000127805 */ /* 0x000fe2000001ff00 */
[-C--:B------:R-:W-:Y:S01]  /*3fa0*/  LEA.HI.X.SX32 R223, R5, R17.reuse, 0x1, P3 ;  /* 0x0000001105df7211 */ /* 0x080fe200018f0eff */
[C---:B------:R-:W-:Y:S01]  /*3fb0*/  IMAD R5, R82.reuse, 0x3, RZ ;  /* 0x0000000352057824 */ /* 0x040fe200078e02ff */
[----:B------:R-:W-:Y:S01]  /*3fc0*/  LEA.HI.X.SX32 R231, R7, R17, 0x1, P2 ;  /* 0x0000001107e77211 */ /* 0x000fe200010f0eff */
[----:B------:R-:W-:Y:S01]  /*3fd0*/  IMAD.SHL.U32 R7, R82, 0x8, RZ ;  /* 0x0000000852077824 */ /* 0x000fe200078e00ff */
[-C--:B------:R-:W-:Y:S01]  /*3fe0*/  LEA R226, P1, R8, R221.reuse, 0x1 ;  /* 0x000000dd08e27211 */ /* 0x080fe200078208ff */
[C---:B0-----:R-:W-:Y:S01]  /*3ff0*/  IMAD.WIDE R88, R5.reuse, 0x2, R164 ;  /* 0x0000000205587825 */ /* 0x041fe200078e02a4 */
[----:B------:R-:W-:Y:S01]  /*4000*/  LEA R224, P2, R4, R221, 0x1 ;  /* 0x000000dd04e07211 */ /* 0x000fe200078408ff */
[----:B------:R-:W-:Y:S01]  /*4010*/  CS2R R60, SRZ ;  /* 0x00000000003c7805 */ /* 0x000fe2000001ff00 */
[-C--:B------:R-:W-:Y:S01]  /*4020*/  LEA.HI.X.SX32 R221, R2, R17.reuse, 0x1, P4 ;  /* 0x0000001102dd7211 */ /* 0x080fe200020f0eff */
[----:B--2---:R-:W-:Y:S01]  /*4030*/  IMAD.WIDE R90, R5, 0x2, R166 ;  /* 0x00000002055a7825 */ /* 0x004fe200078e02a6 */
[----:B------:R-:W-:Y:S01]  /*4040*/  SHF.L.U32 R2, R82, 0x2, RZ ;  /* 0x0000000252027819 */ /* 0x000fe200000006ff */
[----:B------:R0:W-:Y:S01]  /*4050*/  STL.64 [R1+0x140], R88 ;  /* 0x0001405801007387 */ /* 0x0001e20000100a00 */
[-C--:B------:R-:W-:Y:S01]  /*4060*/  LEA.HI.X.SX32 R225, R4, R17.reuse, 0x1, P2 ;  /* 0x0000001104e17211 */ /* 0x080fe200010f0eff */
[----:B------:R-:W-:Y:S01]  /*4070*/  IMAD R4, R82, 0x6, RZ ;  /* 0x0000000652047824 */ /* 0x000fe200078e02ff */
[----:B------:R-:W-:Y:S01]  /*4080*/  LEA.HI.X.SX32 R227, R8, R17, 0x1, P1 ;  /* 0x0000001108e37211 */ /* 0x000fe200008f0eff */
[----:B-1----:R-:W-:Y:S01]  /*4090*/  IMAD.WIDE R86, R2, 0x2, R164 ;  /* 0x0000000202567825 */ /* 0x002fe200078e02a4 */
[----:B------:R1:W-:Y:S01]  /*40a0*/  STL.64 [R1+0x138], R90 ;  /* 0x0001385a01007387 */ /* 0x0003e20000100a00 */
[----:B------:R-:W-:Y:S01]  /*40b0*/  LOP3.LUT P1, RZ, R168, 0x1, RZ, 0xc0, !PT ;  /* 0x00000001a8ff7812 */ /* 0x000fe2000782c0ff */
[----:B------:R-:W-:Y:S01]  /*40c0*/  CS2R R16, SRZ ;  /* 0x0000000000107805 */ /* 0x000fe2000001ff00 */
[----:B------:R-:W-:Y:S01]  /*40d0*/  IMAD R8, R82, 0x9, RZ ;  /* 0x0000000952087824 */ /* 0x000fe200078e02ff */
[----:B------:R2:W-:Y:S01]  /*40e0*/  STL.64 [R1+0x130], R86 ;  /* 0x0001305601007387 */ /* 0x0005e20000100a00 */
[----:B------:R-:W-:Y:S01]  /*40f0*/  MOV R11, 0xff800000 ;  /* 0xff800000000b7802 */ /* 0x000fe20000000f00 */
[----:B------:R-:W-:Y:S01]  /*4100*/  CS2R R62, SRZ ;  /* 0x00000000003e7805 */ /* 0x000fe2000001ff00 */
[----:B0-----:R-:W-:Y:S01]  /*4110*/  IMAD.WIDE R88, R2, 0x2, R166 ;  /* 0x0000000202587825 */ /* 0x001fe200078e02a6 */
[----:B------:R-:W-:Y:S01]  /*4120*/  MOV R213, 0x3f800000 ;  /* 0x3f80000000d57802 */ /* 0x000fe20000000f00 */
[----:B------:R-:W-:Y:S01]  /*4130*/  CS2R R64, SRZ ;  /* 0x0000000000407805 */ /* 0x000fe2000001ff00 */
[----:B------:R-:W-:Y:S01]  /*4140*/  MOV R211, 0x3f800000 ;  /* 0x3f80000000d37802 */ /* 0x000fe20000000f00 */
[----:B------:R-:W-:Y:S01]  /*4150*/  CS2R R66, SRZ ;  /* 0x0000000000427805 */ /* 0x000fe2000001ff00 */
[----:B-1----:R-:W-:Y:S01]  /*4160*/  IMAD.WIDE R90, R3, 0x2, R164 ;  /* 0x00000002035a7825 */ /* 0x002fe200078e02a4 */
[----:B------:R0:W-:Y:S01]  /*4170*/  STL.64 [R1+0x128], R88 ;  /* 0x0001285801007387 */ /* 0x0001e20000100a00 */
[----:B------:R-:W-:-:S02]  /*4180*/  MOV R209, 0x3f800000 ;  /* 0x3f80000000d17802 */ /* 0x000fc40000000f00 */
[--C-:B--2---:R-:W-:Y:S01]  /*4190*/  IMAD.WIDE R86, R3, 0x2, R166.reuse ;  /* 0x0000000203567825 */ /* 0x104fe200078e02a6 */
[----:B------:R-:W-:Y:S01]  /*41a0*/  STL.64 [R1+0x120], R90 ;  /* 0x0001205a01007387 */ /* 0x000fe20000100a00 */
[----:B------:R-:W-:Y:S02]  /*41b0*/  ISETP.LT.U32.AND P0, PT, R172, 0x40, !P0 ;  /* 0x00000040ac00780c */ /* 0x000fe40004701070 */
[C---:B------:R-:W-:Y:S01]  /*41c0*/  IMAD.WIDE R2, R4.reuse, 0x2, R166 ;  /* 0x0000000204027825 */ /* 0x040fe200078e02a6 */
[----:B------:R1:W-:Y:S01]  /*41d0*/  STL.64 [R1+0x118], R86 ;  /* 0x0001185601007387 */ /* 0x0003e20000100a00 */
[----:B------:R-:W-:Y:S02]  /*41e0*/  LOP3.LUT R181, R181, 0x10, R168, 0x78, !PT ;  /* 0x00000010b5b57812 */ /* 0x000fe400078e78a8 */
[----:B0-----:R-:W-:-:S04]  /*41f0*/  IMAD.WIDE R88, R4, 0x2, R164 ;  /* 0x0000000204587825 */ /* 0x001fc800078e02a4 */
[C---:B------:R-:W-:Y:S01]  /*4200*/  IMAD.WIDE R4, R6.reuse, 0x2, R166 ;  /* 0x0000000206047825 */ /* 0x040fe200078e02a6 */
[----:B------:R-:W-:Y:S03]  /*4210*/  STL.64 [R1+0x110], R88 ;  /* 0x0001105801007387 */ /* 0x000fe60000100a00 */
[--C-:B-1----:R-:W-:Y:S01]  /*4220*/  IMAD.WIDE R86, R6, 0x2, R164.reuse ;  /* 0x0000000206567825 */ /* 0x102fe200078e02a4 */
[----:B------:R0:W-:Y:S04]  /*4230*/  STL.64 [R1+0x108], R2 ;  /* 0x0001080201007387 */ /* 0x0001e80000100a00 */
[----:B------:R-:W-:Y:S04]  /*4240*/  STL.64 [R1+0x100], R86 ;  /* 0x0001005601007387 */ /* 0x000fe80000100a00 */
[----:B------:R1:W-:Y:S01]  /*4250*/  STL.64 [R1+0xf8], R4 ;  /* 0x0000f80401007387 */ /* 0x0003e20000100a00 */
[----:B0-----:R-:W-:-:S04]  /*4260*/  IMAD.WIDE R2, R7, 0x2, R164 ;  /* 0x0000000207027825 */ /* 0x001fc800078e02a4 */
[----:B------:R-:W-:Y:S01]  /*4270*/  IMAD.WIDE R6, R7, 0x2, R166 ;  /* 0x0000000207067825 */ /* 0x000fe200078e02a6 */
[----:B------:R0:W-:Y:S03]  /*4280*/  STL.64 [R1+0xf0], R2 ;  /* 0x0000f00201007387 */ /* 0x0001e60000100a00 */
[C---:B-1----:R-:W-:Y:S01]  /*4290*/  IMAD.WIDE R4, R8.reuse, 0x2, R164 ;  /* 0x0000000208047825 */ /* 0x042fe200078e02a4 */
[----:B------:R1:W-:Y:S04]  /*42a0*/  STL.64 [R1+0xe8], R6 ;  /* 0x0000e80601007387 */ /* 0x0003e80000100a00 */
[----:B------:R2:W-:Y:S01]  /*42b0*/  STL.64 [R1+0xe0], R4 ;  /* 0x0000e00401007387 */ /* 0x0005e20000100a00 */
[----:B0-----:R-:W-:-:S04]  /*42c0*/  IMAD.WIDE R2, R8, 0x2, R166 ;  /* 0x0000000208027825 */ /* 0x001fc800078e02a6 */
[C---:B-1----:R-:W-:Y:S01]  /*42d0*/  IMAD.WIDE R6, R10.reuse, 0x2, R164 ;  /* 0x000000020a067825 */ /* 0x042fe200078e02a4 */
[----:B------:R0:W-:Y:S03]  /*42e0*/  STL.64 [R1+0xd8], R2 ;  /* 0x0000d80201007387 */ /* 0x0001e60000100a00 */
[----:B--2---:R-:W-:Y:S01]  /*42f0*/  IMAD.WIDE R4, R10, 0x2, R166 ;  /* 0x000000020a047825 */ /* 0x004fe200078e02a6 */
[----:B------:R1:W-:Y:S04]  /*4300*/  STL.64 [R1+0xd0], R6 ;  /* 0x0000d00601007387 */ /* 0x0003e80000100a00 */
[----:B------:R2:W-:Y:S01]  /*4310*/  STL.64 [R1+0xc8], R4 ;  /* 0x0000c80401007387 */ /* 0x0005e20000100a00 */
[----:B0-----:R-:W-:-:S04]  /*4320*/  IMAD.WIDE R2, R80, 0x2, R164 ;  /* 0x0000000250027825 */ /* 0x001fc800078e02a4 */
[----:B-1----:R-:W-:Y:S01]  /*4330*/  IMAD.WIDE R6, R80, 0x2, R166 ;  /* 0x0000000250067825 */ /* 0x002fe200078e02a6 */
[----:B------:R0:W-:Y:S03]  /*4340*/  STL.64 [R1+0xc0], R2 ;  /* 0x0000c00201007387 */ /* 0x0001e60000100a00 */
[C---:B--2---:R-:W-:Y:S01]  /*4350*/  IMAD.WIDE R4, R81.reuse, 0x2, R164 ;  /* 0x0000000251047825 */ /* 0x044fe200078e02a4 */
        /* <DEDUP_REMOVED lines=12> */
[----:B------:R1:W-:Y:S03]  /*4420*/  STL.64 [R1+0x88], R6 ;  /* 0x0000880601007387 */ /* 0x0003e60000100a00 */
[----:B0-----:R-:W-:-:S05]  /*4430*/  IMAD.WIDE R2, R85, 0x2, R166 ;  /* 0x0000000255027825 */ /* 0x001fca00078e02a6 */
[----:B------:R1:W-:Y:S04]  /*4440*/  STL.64 [R1+0x78], R2 ;  /* 0x0000780201007387 */ /* 0x0003e80000100a00 */
[----:B------:R1:W-:Y:S02]  /*4450*/  STL.64 [R1+0x80], R4 ;  /* 0x0000800401007387 */ /* 0x0003e40000100a00 */
.L_x_1:
[----:B-1----:R-:W2:Y:S04]  /*4460*/  LDL.64 R4, [R1+0x160] ;  /* 0x0001600001047983 */ /* 0x002ea80000100a00 */
[----:B------:R-:W3:Y:S04]  /*4470*/  LDL.64 R96, [R1+0x140] ;  /* 0x0001400001607983 */ /* 0x000ee80000100a00 */
[----:B------:R-:W4:Y:S04]  /*4480*/  LDL.64 R6, [R1+0x168] ;  /* 0x0001680001067983 */ /* 0x000f280000100a00 */
[----:B------:R-:W5:Y:S04]  /*4490*/  LDL.64 R98, [R1+0x150] ;  /* 0x0001500001627983 */ /* 0x000f680000100a00 */
[----:B------:R-:W4:Y:S04]  /*44a0*/  LDL.64 R84, [R1+0x148] ;  /* 0x0001480001547983 */ /* 0x000f280000100a00 */
[----:B------:R-:W5:Y:S04]  /*44b0*/  LDL.64 R80, [R1+0x130] ;  /* 0x0001300001507983 */ /* 0x000f680000100a00 */
[----:B------:R-:W5:Y:S04]  /*44c0*/  LDL.64 R82, [R1+0x138] ;  /* 0x0001380001527983 */ /* 0x000f680000100a00 */
[----:B------:R-:W5:Y:S04]  /*44d0*/  LDL.64 R94, [R1+0x128] ;  /* 0x00012800015e7983 */ /* 0x000f680000100a00 */
[----:B------:R-:W5:Y:S04]  /*44e0*/  LDL.64 R90, [R1+0x118] ;  /* 0x00011800015a7983 */ /* 0x000f680000100a00 */
[----:B------:R-:W5:Y:S04]  /*44f0*/  LDL.64 R92, [R1+0x120] ;  /* 0x00012000015c7983 */ /* 0x000f680000100a00 */
[----:B------:R-:W5:Y:S04]  /*4500*/  LDL.64 R172, [R1+0x100] ;  /* 0x0001000001ac7983 */ /* 0x000f680000100a00 */
[----:B------:R-:W5:Y:S04]  /*4510*/  LDL.64 R168, [R1+0xe8] ;  /* 0x0000e80001a87983 */ /* 0x000f680000100a00 */
[----:B------:R-:W5:Y:S01]  /*4520*/  LDL.64 R170, [R1+0xf0] ;  /* 0x0000f00001aa7983 */ /* 0x000f620000100a00 */
[----:B------:R-:W-:-:S03]  /*4530*/  IMAD.WIDE R8, R160, 0x2, R166 ;  /* 0x00000002a0087825 */ /* 0x000fc600078e02a6 */
[----:B------:R-:W5:Y:S04]  /*4540*/  LDL.64 R88, [R1+0x108] ;  /* 0x0001080001587983 */ /* 0x000f680000100a00 */
[----:B------:R0:W5:Y:S04]  /*4550*/  LDG.E.U16 R10, [R8.64] ;  /* 0x00000004080a7981 */ /* 0x000168000c1e1500 */
[----:B------:R-:W5:Y:S04]  /*4560*/  LDL.64 R174, [R1+0xd0] ;  /* 0x0000d00001ae7983 */ /* 0x000f680000100a00 */
[----:B------:R-:W5:Y:S01]  /*4570*/  LDL.64 R188, [R1+0xc8] ;  /* 0x0000c80001bc7983 */ /* 0x000f620000100a00 */
[----:B------:R-:W-:-:S03]  /*4580*/  IMAD.WIDE R2, R160, 0x2, R164 ;  /* 0x00000002a0027825 */ /* 0x000fc600078e02a4 */
[----:B------:R-:W5:Y:S04]  /*4590*/  LDL.64 R86, [R1+0x110] ;  /* 0x0001100001567983 */ /* 0x000f680000100a00 */
[----:B------:R1:W5:Y:S04]  /*45a0*/  LDG.E.U16 R2, [R2.64] ;  /* 0x0000000402027981 */ /* 0x000368000c1e1500 */
[----:B------:R-:W5:Y:S04]  /*45b0*/  LDL.64 R206, [R1+0xa8] ;  /* 0x0000a80001ce7983 */ /* 0x000f680000100a00 */
[----:B------:R-:W5:Y:S04]  /*45c0*/  LDL.64 R204, [R1+0xa0] ;  /* 0x0000a00001cc7983 */ /* 0x000f680000100a00 */
[----:B------:R-:W5:Y:S04]  /*45d0*/  LDL.64 R202, [R1+0x98] ;  /* 0x0000980001ca7983 */ /* 0x000f680000100a00 */
[----:B------:R-:W5:Y:S04]  /*45e0*/  LDL.64 R198, [R1+0x90] ;  /* 0x0000900001c67983 */ /* 0x000f680000100a00 */
[----:B------:R-:W5:Y:S04]  /*45f0*/  LDL.64 R192, [R1+0xf8] ;  /* 0x0000f80001c07983 */ /* 0x000f680000100a00 */
[----:B------:R-:W5:Y:S01]  /*4600*/  LDL.64 R190, [R1+0x80] ;  /* 0x0000800001be7983 */ /* 0x000f620000100a00 */
[----:B--2---:R-:W-:-:S05]  /*4610*/  IMAD.WIDE R4, R160, 0x2, R4 ;  /* 0x00000002a0047825 */ /* 0x004fca00078e0204 */
[----:B0-----:R3:W2:Y:S02]  /*4620*/  LDG.E.U16 R8, [R4.64] ;  /* 0x0000000404087981 */ /* 0x0016a4000c1e1500 */
[C---:B---3--:R-:W-:Y:S02]  /*4630*/  IMAD.WIDE R4, R160.reuse, 0x2, R96 ;  /* 0x00000002a0047825 */ /* 0x048fe400078e0260 */
[----:B------:R-:W3:Y:S02]  /*4640*/  LDL.64 R96, [R1+0xd8] ;  /* 0x0000d80001607983 */ /* 0x000ee40000100a00 */
[C---:B----4-:R-:W-:Y:S02]  /*4650*/  IMAD.WIDE R6, R160.reuse, 0x2, R6 ;  /* 0x00000002a0067825 */ /* 0x050fe400078e0206 */
[----:B------:R0:W4:Y:S04]  /*4660*/  LDG.E.U16 R5, [R4.64] ;  /* 0x0000000404057981 */ /* 0x000128000c1e1500 */
[----:B------:R0:W2:Y:S01]  /*4670*/  LDG.E.U16 R9, [R6.64] ;  /* 0x0000000406097981 */ /* 0x0000a2000c1e1500 */
[----:B------:R-:W-:-:S04]  /*4680*/  IMAD.WIDE R84, R160, 0x2, R84 ;  /* 0x00000002a0547825 */ /* 0x000fc800078e0254 */
[----:B-----5:R-:W-:-:S04]  /*4690*/  IMAD.WIDE R80, R160, 0x2, R80 ;  /* 0x00000002a0507825 */ /* 0x020fc800078e0250 */
[C---:B0-----:R-:W-:Y:S01]  /*46a0*/  IMAD.WIDE R6, R160.reuse, 0x2, R98 ;  /* 0x00000002a0067825 */ /* 0x041fe200078e0262 */
[----:B-1----:R0:W5:Y:S03]  /*46b0*/  LDG.E.U16 R3, [R80.64] ;  /* 0x0000000450037981 */ /* 0x002166000c1e1500 */
[C---:B------:R-:W-:Y:S01]  /*46c0*/  IMAD.WIDE R82, R160.reuse, 0x2, R82 ;  /* 0x00000002a0527825 */ /* 0x040fe200078e0252 */
[----:B------:R-:W2:Y:S04]  /*46d0*/  LDL.64 R98, [R1+0xe0] ;  /* 0x0000e00001627983 */ /* 0x000ea80000100a00 */
[----:B------:R1:W4:Y:S01]  /*46e0*/  LDG.E.U16 R7, [R6.64] ;  /* 0x0000000406077981 */ /* 0x000322000c1e1500 */
[----:B0-----:R-:W-:-:S03]  /*46f0*/  IMAD.WIDE R80, R160, 0x2, R94 ;  /* 0x00000002a0507825 */ /* 0x001fc600078e025e */
[----:B------:R0:W4:Y:S04]  /*4700*/  LDG.E.U16 R4, [R82.64] ;  /* 0x0000000452047981 */ /* 0x000128000c1e1500 */
[----:B-1----:R1:W4:Y:S01]  /*4710*/  LDG.E.U16 R6, [R84.64] ;  /* 0x0000000454067981 */ /* 0x002322000c1e1500 */
[----:B0-----:R-:W-:-:S04]  /*4720*/  IMAD.WIDE R82, R160, 0x2, R92 ;  /* 0x00000002a0527825 */ /* 0x001fc800078e025c */
[C---:B-1----:R-:W-:Y:S02]  /*4730*/  IMAD.WIDE R84, R160.reuse, 0x2, R90 ;  /* 0x00000002a0547825 */ /* 0x042fe400078e025a */
[----:B------:R0:W4:Y:S04]  /*4740*/  LDG.E.U16 R90, [R80.64] ;  /* 0x00000004505a7981 */ /* 0x000128000c1e1500 */
[----:B------:R1:W4:Y:S04]  /*4750*/  LDG.E.U16 R92, [R84.64] ;  /* 0x00000004545c7981 */ /* 0x000328000c1e1500 */
[----:B------:R1:W4:Y:S01]  /*4760*/  LDG.E.U16 R91, [R82.64] ;  /* 0x00000004525b7981 */ /* 0x000322000c1e1500 */
[----:B0-----:R-:W-:-:S03]  /*4770*/  IMAD.WIDE R80, R160, 0x2, R172 ;  /* 0x00000002a0507825 */ /* 0x001fc600078e02ac */
[----:B------:R-:W4:Y:S01]  /*4780*/  LDL.64 R172, [R1+0xc0] ;  /* 0x0000c00001ac7983 */ /* 0x000f220000100a00 */
[----:B-1----:R-:W-:-:S03]  /*4790*/  IMAD.WIDE R84, R160, 0x2, R168 ;  /* 0x00000002a0547825 */ /* 0x002fc600078e02a8 */
[----:B------:R-:W5:Y:S01]  /*47a0*/  LDL.64 R168, [R1+0xb0] ;  /* 0x0000b00001a87983 */ /* 0x000f620000100a00 */
[----:B------:R-:W-:-:S03]  /*47b0*/  IMAD.WIDE R82, R160, 0x2, R170 ;  /* 0x00000002a0527825 */ /* 0x000fc600078e02aa */
[----:B------:R-:W5:Y:S01]  /*47c0*/  LDL.64 R170, [R1+0xb8] ;  /* 0x0000b80001aa7983 */ /* 0x000f620000100a00 */
[----:B------:R-:W-:-:S03]  /*47d0*/  IMAD.WIDE R88, R160, 0x2, R88 ;  /* 0x00000002a0587825 */ /* 0x000fc600078e0258 */
[----:B------:R0:W5:Y:S04]  /*47e0*/  LDG.E.U16 R95, [R80.64] ;  /* 0x00000004505f7981 */ /* 0x000168000c1e1500 */
[----:B------:R3:W5:Y:S01]  /*47f0*/  LDG.E.U16 R94, [R88.64] ;  /* 0x00000004585e7981 */ /* 0x000762000c1e1500 */
[----:B0-----:R-:W-:-:S03]  /*4800*/  IMAD.WIDE R80, R160, 0x2, R174 ;  /* 0x00000002a0507825 */ /* 0x001fc600078e02ae */
[----:B------:R-:W5:Y:S01]  /*4810*/  LDL.64 R174, [R1+0x88] ;  /* 0x0000880001ae7983 */ /* 0x000f620000100a00 */
[----:B---3--:R-:W-:-:S03]  /*4820*/  IMAD.WIDE R88, R160, 0x2, R96 ;  /* 0x00000002a0587825 */ /* 0x008fc600078e0260 */
[----:B------:R0:W3:Y:S01]  /*4830*/  LDG.E.U16 R96, [R82.64] ;  /* 0x0000000452607981 */ /* 0x0000e2000c1e1500 */
[----:B------:R-:W-:-:S03]  /*4840*/  IMAD.WIDE R86, R160, 0x2, R86 ;  /* 0x00000002a0567825 */ /* 0x000fc600078e0256 */
[----:B------:R4:W3:Y:S04]  /*4850*/  LDG.E.U16 R97, [R84.64] ;  /* 0x0000000454617981 */ /* 0x0008e8000c1e1500 */
[----:B------:R2:W3:Y:S01]  /*4860*/  LDG.E.U16 R93, [R86.64] ;  /* 0x00000004565d7981 */ /* 0x0004e2000c1e1500 */
[----:B0-----:R-:W-:-:S03]  /*4870*/  IMAD.WIDE R82, R160, 0x2, R188 ;  /* 0x00000002a0527825 */ /* 0x001fc600078e02bc */
[----:B------:R-:W3:Y:S01]  /*4880*/  LDL.64 R188, [R1+0x78] ;  /* 0x0000780001bc7983 */ /* 0x000ee20000100a00 */
[----:B--2---:R-:W-:-:S03]  /*4890*/  IMAD.WIDE R86, R160, 0x2, R98 ;  /* 0x00000002a0567825 */ /* 0x004fc600078e0262 */
[----:B------:R5:W2:Y:S04]  /*48a0*/  LDG.E.U16 R99, [R88.64] ;  /* 0x0000000458637981 */ /* 0x000aa8000c1e1500 */
[----:B------:R0:W2:Y:S01]  /*48b0*/  LDG.E.U16 R98, [R86.64] ;  /* 0x0000000456627981 */ /* 0x0000a2000c1e1500 */
[----:B----4-:R-:W-:-:S04]  /*48c0*/  IMAD.WIDE R84, R160, 0x2, R172 ;  /* 0x00000002a0547825 */ /* 0x010fc800078e02ac */
[C---:B-----5:R-:W-:Y:S02]  /*48d0*/  IMAD.WIDE R88, R160.reuse, 0x2, R168 ;  /* 0x00000002a0587825 */ /* 0x060fe400078e02a8 */
[----:B------:R1:W4:Y:S02]  /*48e0*/  LDG.E.U16 R168, [R80.64] ;  /* 0x0000000450a87981 */ /* 0x000324000c1e1500 */
[C---:B0-----:R-:W-:Y:S02]  /*48f0*/  IMAD.WIDE R86, R160.reuse, 0x2, R170 ;  /* 0x00000002a0567825 */ /* 0x041fe400078e02aa */
[----:B------:R0:W5:Y:S04]  /*4900*/  LDG.E.U16 R169, [R82.64] ;  /* 0x0000000452a97981 */ /* 0x000168000c1e1500 */
[----:B------:R0:W4:Y:S01]  /*4910*/  LDG.E.U16 R170, [R84.64] ;  /* 0x0000000454aa7981 */ /* 0x000122000c1e1500 */
[----:B-1----:R-:W-:-:S03]  /*4920*/  IMAD.WIDE R80, R160, 0x2, R206 ;  /* 0x00000002a0507825 */ /* 0x002fc600078e02ce */
[----:B------:R1:W4:Y:S01]  /*4930*/  LDG.E.U16 R171, [R86.64] ;  /* 0x0000000456ab7981 */ /* 0x000322000c1e1500 */
[----:B0-----:R-:W-:-:S03]  /*4940*/  IMAD.WIDE R82, R160, 0x2, R204 ;  /* 0x00000002a0527825 */ /* 0x001fc600078e02cc */
[----:B------:R0:W4:Y:S01]  /*4950*/  LDG.E.U16 R172, [R88.64] ;  /* 0x0000000458ac7981 */ /* 0x000122000c1e1500 */
[----:B------:R-:W-:-:S03]  /*4960*/  IMAD.WIDE R84, R160, 0x2, R202 ;  /* 0x00000002a0547825 */ /* 0x000fc600078e02ca */
[----:B------:R0:W4:Y:S01]  /*4970*/  LDG.E.U16 R173, [R80.64] ;  /* 0x0000000450ad7981 */ /* 0x000122000c1e1500 */
[----:B-1----:R-:W-:-:S04]  /*4980*/  IMAD.WIDE R86, R160, 0x2, R198 ;  /* 0x00000002a0567825 */ /* 0x002fc800078e02c6 */
[C---:B0-----:R-:W-:Y:S02]  /*4990*/  IMAD.WIDE R88, R160.reuse, 0x2, R174 ;  /* 0x00000002a0587825 */ /* 0x041fe400078e02ae */
[----:B------:R0:W5:Y:S02]  /*49a0*/  LDG.E.U16 R174, [R82.64] ;  /* 0x0000000452ae7981 */ /* 0x000164000c1e1500 */
[C---:B------:R-:W-:Y:S02]  /*49b0*/  IMAD.WIDE R80, R160.reuse, 0x2, R192 ;  /* 0x00000002a0507825 */ /* 0x040fe400078e02c0 */
[----:B------:R3:W5:Y:S04]  /*49c0*/  LDG.E.U16 R175, [R84.64] ;  /* 0x0000000454af7981 */ /* 0x000768000c1e1500 */
[----:B------:R1:W5:Y:S01]  /*49d0*/  LDG.E.U16 R86, [R86.64] ;  /* 0x0000000456567981 */ /* 0x000362000c1e1500 */
[----:B0-----:R-:W-:-:S03]  /*49e0*/  IMAD.WIDE R82, R160, 0x2, R190 ;  /* 0x00000002a0527825 */ /* 0x001fc600078e02be */
[----:B------:R0:W5:Y:S04]  /*49f0*/  LDG.E.U16 R88, [R88.64] ;  /* 0x0000000458587981 */ /* 0x000168000c1e1500 */
[----:B------:R-:W5:Y:S04]  /*4a00*/  LDG.E.U16 R80, [R80.64] ;  /* 0x0000000450507981 */ /* 0x000f68000c1e1500 */
[----:B------:R-:W5:Y:S01]  /*4a10*/  LDG.E.U16 R82, [R82.64] ;  /* 0x0000000452527981 */ /* 0x000f62000c1e1500 */
[C---:B------:R-:W-:Y:S02]  /*4a20*/  LOP3.LUT R183, R177.reuse, 0x10, RZ, 0x3c, !PT ;  /* 0x00000010b1b77812 */ /* 0x040fe400078e3cff */
[----:B------:R-:W-:Y:S01]  /*4a30*/  LOP3.LUT R184, R177, 0x20, RZ, 0x3c, !PT ;  /* 0x00000020b1b87812 */ /* 0x000fe200078e3cff */
[----:B------:R-:W5:Y:S01]  /*4a40*/  LDL.64 R192, [R1+0x48] ;  /* 0x0000480001c07983 */ /* 0x000f620000100a00 */
[----:B---3--:R-:W-:-:S06]  /*4a50*/  IMAD.WIDE R84, R160, 0x2, R188 ;  /* 0x00000002a0547825 */ /* 0x008fcc00078e02bc */
[----:B------:R-:W3:Y:S04]  /*4a60*/  LDG.E.U16 R84, [R84.64] ;  /* 0x0000000454547981 */ /* 0x000ee8000c1e1500 */
[----:B------:R-:W-:Y:S01]  /*4a70*/  BAR.SYNC.DEFER_BLOCKING 0x0 ;  /* 0x0000000000007b1d */ /* 0x000fe20000010000 */
[----:B0-----:R-:W-:-:S05]  /*4a80*/  LOP3.LUT R89, R177, 0x60, RZ, 0x3c, !PT ;  /* 0x00000060b1597812 */ /* 0x001fca00078e3cff */
[----:B------:R-:W-:Y:S04]  /*4a90*/  STS.U16 [R177+0x8000], R2 ;  /* 0x00800002b1007388 */ /* 0x000fe80000000400 */
[----:B------:R-:W-:Y:S04]  /*4aa0*/  STS.U16 [R177+0x8100], R10 ;  /* 0x0081000ab1007388 */ /* 0x000fe80000000400 */
[----:B------:R-:W-:Y:S04]  /*4ab0*/  STS.U16 [R177+0x9000], R96 ;  /* 0x00900060b1007388 */ /* 0x000fe80000000400 */
[----:B------:R-:W-:Y:S04]  /*4ac0*/  STS.U16 [R177+0x9100], R97 ;  /* 0x00910061b1007388 */ /* 0x000fe80000000400 */
[----:B------:R-:W-:Y:S04]  /*4ad0*/  STS.U16 [R183+0x8200], R9 ;  /* 0x00820009b7007388 */ /* 0x000fe80000000400 */
[----:B------:R-:W-:Y:S04]  /*4ae0*/  STS.U16 [R183+0x8300], R8 ;  /* 0x00830008b7007388 */ /* 0x000fe80000000400 */
[----:B--2---:R-:W-:Y:S04]  /*4af0*/  STS.U16 [R183+0x9200], R98 ;  /* 0x00920062b7007388 */ /* 0x004fe80000000400 */
[----:B------:R0:W-:Y:S04]  /*4b00*/  STS.U16 [R183+0x9300], R99 ;  /* 0x00930063b7007388 */ /* 0x0001e80000000400 */
[----:B------:R-:W-:Y:S04]  /*4b10*/  STS.U16 [R184+0x8400], R7 ;  /* 0x00840007b8007388 */ /* 0x000fe80000000400 */
[----:B------:R-:W-:Y:S01]  /*4b20*/  STS.U16 [R184+0x8500], R6 ;  /* 0x00850006b8007388 */ /* 0x000fe20000000400 */
[----:B0-----:R-:W-:-:S03]  /*4b30*/  LOP3.LUT R183, R177, 0x30, RZ, 0x3c, !PT ;  /* 0x00000030b1b77812 */ /* 0x001fc600078e3cff */
[----:B----4-:R-:W-:Y:S04]  /*4b40*/  STS.U16 [R184+0x9400], R168 ;  /* 0x009400a8b8007388 */ /* 0x010fe80000000400 */
[----:B-----5:R0:W-:Y:S04]  /*4b50*/  STS.U16 [R184+0x9500], R169 ;  /* 0x009500a9b8007388 */ /* 0x0201e80000000400 */
[----:B------:R-:W-:Y:S04]  /*4b60*/  STS.U16 [R183+0x8600], R5 ;  /* 0x00860005b7007388 */ /* 0x000fe80000000400 */
[----:B------:R-:W-:Y:S01]  /*4b70*/  STS.U16 [R183+0x8700], R4 ;  /* 0x00870004b7007388 */ /* 0x000fe20000000400 */
[----:B0-----:R-:W-:-:S03]  /*4b80*/  LOP3.LUT R184, R177, 0x40, RZ, 0x3c, !PT ;  /* 0x00000040b1b87812 */ /* 0x001fc600078e3cff */
[----:B------:R-:W-:Y:S04]  /*4b90*/  STS.U16 [R183+0x9600], R170 ;  /* 0x009600aab7007388 */ /* 0x000fe80000000400 */
[----:B------:R0:W-:Y:S04]  /*4ba0*/  STS.U16 [R183+0x9700], R171 ;  /* 0x009700abb7007388 */ /* 0x0001e80000000400 */
[----:B------:R2:W-:Y:S04]  /*4bb0*/  STS.U16 [R184+0x8800], R3 ;  /* 0x00880003b8007388 */ /* 0x0005e80000000400 */
[----:B------:R-:W-:Y:S01]  /*4bc0*/  STS.U16 [R184+0x8900], R90 ;  /* 0x0089005ab8007388 */ /* 0x000fe20000000400 */
[----:B0-----:R-:W-:-:S03]  /*4bd0*/  LOP3.LUT R183, R177, 0x50, RZ, 0x3c, !PT ;  /* 0x00000050b1b77812 */ /* 0x001fc600078e3cff */
[----:B------:R-:W-:Y:S04]  /*4be0*/  STS.U16 [R184+0x9800], R172 ;  /* 0x009800acb8007388 */ /* 0x000fe80000000400 */
[----:B------:R-:W-:Y:S01]  /*4bf0*/  STS.U16 [R184+0x9900], R173 ;  /* 0x009900adb8007388 */ /* 0x000fe20000000400 */
        /* <DEDUP_REMOVED lines=11> */
[----:B------:R-:W-:Y:S01]  /*4cb0*/  STS.U16 [R87+0x9e00], R82 ;  /* 0x009e005257007388 */ /* 0x000fe20000000400 */
[----:B------:R-:W-:-:S02]  /*4cc0*/  LOP3.LUT R9, R163, 0x20, RZ, 0x3c, !PT ;  /* 0x00000020a3097812 */ /* 0x000fc400078e3cff */
[C---:B------:R-:W-:Y:S02]  /*4cd0*/  LOP3.LUT R2, R163.reuse, 0x60, RZ, 0x3c, !PT ;  /* 0x00000060a3027812 */ /* 0x040fe400078e3cff */
[----:B------:R-:W-:Y:S02]  /*4ce0*/  LOP3.LUT R8, R163, 0x40, RZ, 0x3c, !PT ;  /* 0x00000040a3087812 */ /* 0x000fe400078e3cff */
[----:B--2---:R-:W-:Y:S01]  /*4cf0*/  LOP3.LUT R3, R161, 0x40, RZ, 0x3c, !PT ;  /* 0x00000040a1037812 */ /* 0x004fe200078e3cff */
[----:B---3--:R-:W-:Y:S04]  /*4d00*/  STS.U16 [R87+0x9f00], R84 ;  /* 0x009f005457007388 */ /* 0x008fe80000000400 */
[----:B------:R-:W-:Y:S06]  /*4d10*/  BAR.SYNC.DEFER_BLOCKING 0x0 ;  /* 0x0000000000007b1d */ /* 0x000fec0000010000 */
[----:B------:R-:W-:Y:S04]  /*4d20*/  LDSM.16.MT88.4 R84, [R163] ;  /* 0x00000000a354783b */ /* 0x000fe80000004200 */
[----:B------:R-:W0:Y:S04]  /*4d30*/  LDSM.16.M88.4 R168, [R161+0x8000] ;  /* 0x00800000a1a8783b */ /* 0x000e280000000200 */
[----:B------:R-:W1:Y:S04]  /*4d40*/  LDSM.16.MT88.4 R4, [R9] ;  /* 0x000000000904783b */ /* 0x000e680000004200 */
[----:B------:R-:W2:Y:S04]  /*4d50*/  LDSM.16.MT88.4 R188, [R2] ;  /* 0x0000000002bc783b */ /* 0x000ea80000004200 */
[----:B------:R-:W3:Y:S04]  /*4d60*/  LDSM.16.MT88.4 R92, [R163+0x800] ;  /* 0x00080000a35c783b */ /* 0x000ee80000004200 */
[----:B------:R-:W4:Y:S04]  /*4d70*/  LDSM.16.MT88.4 R80, [R9+0x800] ;  /* 0x000800000950783b */ /* 0x000f280000004200 */
[----:B------:R-:W5:Y:S04]  /*4d80*/  LDSM.16.MT88.4 R204, [R8] ;  /* 0x0000000008cc783b */ /* 0x000f680000004200 */
[----:B------:R-:W3:Y:S04]  /*4d90*/  LDSM.16.MT88.4 R96, [R2+0x800] ;  /* 0x000800000260783b */ /* 0x000ee80000004200 */
[----:B------:R-:W4:Y:S04]  /*4da0*/  LDSM.16.MT88.4 R88, [R8+0x800] ;  /* 0x000800000858783b */ /* 0x000f280000004200 */
[----:B------:R-:W-:Y:S01]  /*4db0*/  LDSM.16.M88.4 R172, [R3+0x8000] ;  /* 0x0080000003ac783b */ /* 0x000fe20000000200 */
[-C--:B0-----:R-:W-:Y:S08]  /*4dc0*/  HMMA.16816.F32.BF16 R84, R84, R168.reuse, RZ ;  /* 0x000000a85454723c */ /* 0x081ff000000418ff */
[-C--:B-1----:R-:W-:Y:S08]  /*4dd0*/  HMMA.16816.F32.BF16 R4, R4, R168.reuse, RZ ;  /* 0x000000a80404723c */ /* 0x082ff000000418ff */
[----:B--2---:R-:W-:Y:S08]  /*4de0*/  HMMA.16816.F32.BF16 R188, R188, R168, RZ ;  /* 0x000000a8bcbc723c */ /* 0x004ff000000418ff */
[-C--:B---3--:R-:W-:Y:S01]  /*4df0*/  HMMA.16816.F32.BF16 R92, R92, R170.reuse, R84 ;  /* 0x000000aa5c5c723c */ /* 0x088fe20000041854 */
[----:B------:R-:W0:Y:S07]  /*4e00*/  LDSM.16.MT88.4 R84, [R9+0x1000] ;  /* 0x001000000954783b */ /* 0x000e2e0000004200 */
[----:B----4-:R-:W-:Y:S01]  /*4e10*/  HMMA.16816.F32.BF16 R80, R80, R170, R4 ;  /* 0x000000aa5050723c */ /* 0x010fe20000041804 */
[----:B------:R-:W1:Y:S07]  /*4e20*/  LDSM.16.MT88.4 R4, [R163+0x1000] ;  /* 0x00100000a304783b */ /* 0x000e6e0000004200 */
[----:B-----5:R-:W-:Y:S08]  /*4e30*/  HMMA.16816.F32.BF16 R204, R204, R168, RZ ;  /* 0x000000a8cccc723c */ /* 0x020ff000000418ff */
[-C--:B------:R-:W-:Y:S01]  /*4e40*/  HMMA.16816.F32.BF16 R96, R96, R170.reuse, R188 ;  /* 0x000000aa6060723c */ /* 0x080fe200000418bc */
[----:B------:R-:W2:Y:S11]  /*4e50*/  LDSM.16.MT88.4 R188, [R8+0x1000] ;  /* 0x0010000008bc783b */ /* 0x000eb60000004200 */
[----:B------:R-:W-:Y:S04]  /*4e60*/  @!UPT UIADD3 URZ, URZ, URZ, URZ ;  /* 0x0000003f3f3ff290 */ /* 0x000fe8000fffe03f */
[----:B------:R-:W-:Y:S01]  /*4e70*/  HMMA.16816.F32.BF16 R88, R88, R170, R204 ;  /* 0x000000aa5858723c */ /* 0x000fe200000418cc */
[----:B------:R-:W3:Y:S04]  /*4e80*/  LDSM.16.MT88.4 R168, [R2+0x1000] ;  /* 0x0010000002a8783b */ /* 0x000ee80000004200 */
[----:B------:R-:W-:Y:S03]  /*4e90*/  LDSM.16.MT88.4 R204, [R8+0x1800] ;  /* 0x0018000008cc783b */ /* 0x000fe60000004200 */
[-C--:B0-----:R-:W-:Y:S01]  /*4ea0*/  HMMA.16816.F32.BF16 R80, R84, R172.reuse, R80 ;  /* 0x000000ac5450723c */ /* 0x081fe20000041850 */
[----:B------:R-:W0:Y:S07]  /*4eb0*/  LDSM.16.MT88.4 R84, [R9+0x1800] ;  /* 0x001800000954783b */ /* 0x000e2e0000004200 */
[-C--:B-1----:R-:W-:Y:S01]  /*4ec0*/  HMMA.16816.F32.BF16 R4, R4, R172.reuse, R92 ;  /* 0x000000ac0404723c */ /* 0x082fe2000004185c */
[----:B------:R-:W1:Y:S07]  /*4ed0*/  LDSM.16.MT88.4 R92, [R163+0x1800] ;  /* 0x00180000a35c783b */ /* 0x000e6e0000004200 */
[-C--:B--2---:R-:W-:Y:S01]  /*4ee0*/  HMMA.16816.F32.BF16 R88, R188, R172.reuse, R88 ;  /* 0x000000acbc58723c */ /* 0x084fe20000041858 */
[----:B------:R-:W2:Y:S07]  /*4ef0*/  LDSM.16.MT88.4 R188, [R2+0x1800] ;  /* 0x0018000002bc783b */ /* 0x000eae0000004200 */
[----:B---3--:R-:W-:Y:S01]  /*4f00*/  HMMA.16816.F32.BF16 R96, R168, R172, R96 ;  /* 0x000000aca860723c */ /* 0x008fe20000041860 */
[----:B------:R-:W-:Y:S07]  /*4f10*/  LDSM.16.M88.4 R168, [R161+0x8080] ;  /* 0x00808000a1a8783b */ /* 0x000fee0000000200 */
[-C--:B0-----:R-:W-:Y:S01]  /*4f20*/  HMMA.16816.F32.BF16 R80, R84, R174.reuse, R80 ;  /* 0x000000ae5450723c */ /* 0x081fe20000041850 */
[----:B------:R-:W0:Y:S07]  /*4f30*/  LDSM.16.MT88.4 R84, [R9+0x2000] ;  /* 0x002000000954783b */ /* 0x000e2e0000004200 */
[-C--:B-1----:R-:W-:Y:S01]  /*4f40*/  HMMA.16816.F32.BF16 R4, R92, R174.reuse, R4 ;  /* 0x000000ae5c04723c */ /* 0x082fe20000041804 */
[----:B------:R-:W1:Y:S07]  /*4f50*/  LDSM.16.MT88.4 R92, [R163+0x2000] ;  /* 0x00200000a35c783b */ /* 0x000e6e0000004200 */
[-C--:B------:R-:W-:Y:S01]  /*4f60*/  HMMA.16816.F32.BF16 R88, R204, R174.reuse, R88 ;  /* 0x000000aecc58723c */ /* 0x080fe20000041858 */
[----:B------:R-:W3:Y:S07]  /*4f70*/  LDSM.16.MT88.4 R204, [R8+0x2000] ;  /* 0x0020000008cc783b */ /* 0x000eee0000004200 */
[----:B--2---:R-:W-:Y:S01]  /*4f80*/  HMMA.16816.F32.BF16 R172, R188, R174, R96 ;  /* 0x000000aebcac723c */ /* 0x004fe20000041860 */
[----:B------:R-:W2:Y:S04]  /*4f90*/  LDSM.16.MT88.4 R188, [R2+0x2000] ;  /* 0x0020000002bc783b */ /* 0x000ea80000004200 */
[----:B------:R-:W4:Y:S03]  /*4fa0*/  LDSM.16.MT88.4 R96, [R163+0x2800] ;  /* 0x00280000a360783b */ /* 0x000f260000004200 */
[-C--:B0-----:R-:W-:Y:S01]  /*4fb0*/  HMMA.16816.F32.BF16 R80, R84, R168.reuse, R80 ;  /* 0x000000a85450723c */ /* 0x081fe20000041850 */
[----:B------:R-:W0:Y:S07]  /*4fc0*/  LDSM.16.MT88.4 R84, [R8+0x2800] ;  /* 0x002800000854783b */ /* 0x000e2e0000004200 */
[-C--:B-1----:R-:W-:Y:S01]  /*4fd0*/  HMMA.16816.F32.BF16 R4, R92, R168.reuse, R4 ;  /* 0x000000a85c04723c */ /* 0x082fe20000041804 */
[----:B------:R-:W1:Y:S07]  /*4fe0*/  LDSM.16.MT88.4 R92, [R9+0x2800] ;  /* 0x00280000095c783b */ /* 0x000e6e0000004200 */
[-C--:B---3--:R-:W-:Y:S01]  /*4ff0*/  HMMA.16816.F32.BF16 R88, R204, R168.reuse, R88 ;  /* 0x000000a8cc58723c */ /* 0x088fe20000041858 */
[----:B------:R-:W3:Y:S07]  /*5000*/  LDSM.16.MT88.4 R204, [R2+0x2800] ;  /* 0x0028000002cc783b */ /* 0x000eee0000004200 */
[----:B--2---:R-:W-:Y:S01]  /*5010*/  HMMA.16816.F32.BF16 R172, R188, R168, R172 ;  /* 0x000000a8bcac723c */ /* 0x004fe200000418ac */
[----:B------:R-:W-:Y:S07]  /*5020*/  LDSM.16.MT88.4 R188, [R163+0x3000] ;  /* 0x00300000a3bc783b */ /* 0x000fee0000004200 */
[-C--:B----4-:R-:W-:Y:S01]  /*5030*/  HMMA.16816.F32.BF16 R4, R96, R170.reuse, R4 ;  /* 0x000000aa6004723c */ /* 0x090fe20000041804 */
[----:B------:R-:W2:Y:S07]  /*5040*/  LDSM.16.M88.4 R96, [R3+0x8080] ;  /* 0x008080000360783b */ /* 0x000eae0000000200 */
[-C--:B0-----:R-:W-:Y:S01]  /*5050*/  HMMA.16816.F32.BF16 R84, R84, R170.reuse, R88 ;  /* 0x000000aa5454723c */ /* 0x081fe20000041858 */
[----:B------:R-:W0:Y:S07]  /*5060*/  LDSM.16.MT88.4 R88, [R8+0x3000] ;  /* 0x003000000858783b */ /* 0x000e2e0000004200 */
[-C--:B-1----:R-:W-:Y:S01]  /*5070*/  HMMA.16816.F32.BF16 R80, R92, R170.reuse, R80 ;  /* 0x000000aa5c50723c */ /* 0x082fe20000041850 */
[----:B------:R-:W1:Y:S07]  /*5080*/  LDSM.16.MT88.4 R92, [R9+0x3000] ;  /* 0x00300000095c783b */ /* 0x000e6e0000004200 */
[----:B---3--:R-:W-:Y:S01]  /*5090*/  HMMA.16816.F32.BF16 R168, R204, R170, R172 ;  /* 0x000000aacca8723c */ /* 0x008fe200000418ac */
[----:B------:R-:W3:Y:S04]  /*50a0*/  LDSM.16.MT88.4 R172, [R2+0x3000] ;  /* 0x0030000002ac783b */ /* 0x000ee80000004200 */
[----:B------:R-:W-:Y:S03]  /*50b0*/  LDSM.16.MT88.4 R204, [R9+0x5800] ;  /* 0x0058000009cc783b */ /* 0x000fe60000004200 */
[-C--:B--2---:R-:W-:Y:S01]  /*50c0*/  HMMA.16816.F32.BF16 R4, R188, R96.reuse, R4 ;  /* 0x00000060bc04723c */ /* 0x084fe20000041804 */
[----:B------:R-:W2:Y:S07]  /*50d0*/  LDSM.16.MT88.4 R188, [R163+0x3800] ;  /* 0x00380000a3bc783b */ /* 0x000eae0000004200 */
[-C--:B0-----:R-:W-:Y:S01]  /*50e0*/  HMMA.16816.F32.BF16 R84, R88, R96.reuse, R84 ;  /* 0x000000605854723c */ /* 0x081fe20000041854 */
[----:B------:R-:W0:Y:S07]  /*50f0*/  LDSM.16.MT88.4 R88, [R8+0x3800] ;  /* 0x003800000858783b */ /* 0x000e2e0000004200 */
[-C--:B-1----:R-:W-:Y:S01]  /*5100*/  HMMA.16816.F32.BF16 R80, R92, R96.reuse, R80 ;  /* 0x000000605c50723c */ /* 0x082fe20000041850 */
[----:B------:R-:W1:Y:S07]  /*5110*/  LDSM.16.MT88.4 R92, [R9+0x3800] ;  /* 0x00380000095c783b */ /* 0x000e6e0000004200 */
[----:B---3--:R-:W-:Y:S01]  /*5120*/  HMMA.16816.F32.BF16 R168, R172, R96, R168 ;  /* 0x00000060aca8723c */ /* 0x008fe200000418a8 */
[----:B------:R-:W3:Y:S07]  /*5130*/  LDSM.16.MT88.4 R172, [R2+0x3800] ;  /* 0x0038000002ac783b */ /* 0x000eee0000004200 */
[-C--:B--2---:R-:W-:Y:S01]  /*5140*/  HMMA.16816.F32.BF16 R4, R188, R98.reuse, R4 ;  /* 0x00000062bc04723c */ /* 0x084fe20000041804 */
[----:B------:R-:W-:Y:S07]  /*5150*/  LDSM.16.MT88.4 R188, [R163+0x4000] ;  /* 0x00400000a3bc783b */ /* 0x000fee0000004200 */
[-C--:B0-----:R-:W-:Y:S01]  /*5160*/  HMMA.16816.F32.BF16 R84, R88, R98.reuse, R84 ;  /* 0x000000625854723c */ /* 0x081fe20000041854 */
[----:B------:R-:W-:Y:S07]  /*5170*/  LDSM.16.MT88.4 R88, [R9+0x4000] ;  /* 0x004000000958783b */ /* 0x000fee0000004200 */
[-C--:B-1----:R-:W-:Y:S01]  /*5180*/  HMMA.16816.F32.BF16 R80, R92, R98.reuse, R80 ;  /* 0x000000625c50723c */ /* 0x082fe20000041850 */
[----:B------:R-:W0:Y:S07]  /*5190*/  LDSM.16.M88.4 R92, [R161+0x8100] ;  /* 0x00810000a15c783b */ /* 0x000e2e0000000200 */
[----:B---3--:R-:W-:Y:S01]  /*51a0*/  HMMA.16816.F32.BF16 R96, R172, R98, R168 ;  /* 0x00000062ac60723c */ /* 0x008fe200000418a8 */
[----:B------:R-:W1:Y:S04]  /*51b0*/  LDSM.16.MT88.4 R172, [R8+0x4000] ;  /* 0x0040000008ac783b */ /* 0x000e680000004200 */
[----:B------:R-:W2:Y:S03]  /*51c0*/  LDSM.16.MT88.4 R168, [R2+0x4000] ;  /* 0x0040000002a8783b */ /* 0x000ea60000004200 */
[-C--:B0-----:R-:W-:Y:S01]  /*51d0*/  HMMA.16816.F32.BF16 R4, R188, R92.reuse, R4 ;  /* 0x0000005cbc04723c */ /* 0x081fe20000041804 */
[----:B------:R-:W0:Y:S07]  /*51e0*/  LDSM.16.MT88.4 R188, [R163+0x4800] ;  /* 0x00480000a3bc783b */ /* 0x000e2e0000004200 */
[-C--:B------:R-:W-:Y:S01]  /*51f0*/  HMMA.16816.F32.BF16 R80, R88, R92.reuse, R80 ;  /* 0x0000005c5850723c */ /* 0x080fe20000041850 */
[----:B------:R-:W3:Y:S07]  /*5200*/  LDSM.16.MT88.4 R88, [R9+0x4800] ;  /* 0x004800000958783b */ /* 0x000eee0000004200 */
[-C--:B-1----:R-:W-:Y:S01]  /*5210*/  HMMA.16816.F32.BF16 R84, R172, R92.reuse, R84 ;  /* 0x0000005cac54723c */ /* 0x082fe20000041854 */
[----:B------:R-:W1:Y:S07]  /*5220*/  LDSM.16.MT88.4 R172, [R8+0x4800] ;  /* 0x0048000008ac783b */ /* 0x000e6e0000004200 */
[----:B--2---:R-:W-:Y:S01]  /*5230*/  HMMA.16816.F32.BF16 R96, R168, R92, R96 ;  /* 0x0000005ca860723c */ /* 0x004fe20000041860 */
[----:B------:R-:W2:Y:S07]  /*5240*/  LDSM.16.MT88.4 R168, [R2+0x4800] ;  /* 0x0048000002a8783b */ /* 0x000eae0000004200 */
[-C--:B0-----:R-:W-:Y:S01]  /*5250*/  HMMA.16816.F32.BF16 R4, R188, R94.reuse, R4 ;  /* 0x0000005ebc04723c */ /* 0x081fe20000041804 */
[----:B------:R-:W-:Y:S07]  /*5260*/  LDSM.16.M88.4 R188, [R3+0x8100] ;  /* 0x0081000003bc783b */ /* 0x000fee0000000200 */
[-C--:B---3--:R-:W-:Y:S01]  /*5270*/  HMMA.16816.F32.BF16 R80, R88, R94.reuse, R80 ;  /* 0x0000005e5850723c */ /* 0x088fe20000041850 */
[----:B------:R-:W0:Y:S07]  /*5280*/  LDSM.16.MT88.4 R88, [R163+0x5000] ;  /* 0x00500000a358783b */ /* 0x000e2e0000004200 */
[-C--:B-1----:R-:W-:Y:S01]  /*5290*/  HMMA.16816.F32.BF16 R84, R172, R94.reuse, R84 ;  /* 0x0000005eac54723c */ /* 0x082fe20000041854 */
[----:B------:R-:W1:Y:S07]  /*52a0*/  LDSM.16.MT88.4 R172, [R9+0x5000] ;  /* 0x0050000009ac783b */ /* 0x000e6e0000004200 */
[----:B--2---:R-:W-:Y:S01]  /*52b0*/  HMMA.16816.F32.BF16 R92, R168, R94, R96 ;  /* 0x0000005ea85c723c */ /* 0x004fe20000041860 */
[----:B------:R-:W2:Y:S04]  /*52c0*/  LDSM.16.MT88.4 R168, [R8+0x5000] ;  /* 0x0050000008a8783b */ /* 0x000ea80000004200 */
[----:B------:R-:W3:Y:S03]  /*52d0*/  LDSM.16.MT88.4 R96, [R2+0x5000] ;  /* 0x005000000260783b */ /* 0x000ee60000004200 */
        /* <DEDUP_REMOVED lines=8> */
[-C--:B------:R-:W-:Y:S01]  /*5360*/  HMMA.16816.F32.BF16 R80, R204, R190.reuse, R80 ;  /* 0x000000becc50723c */ /* 0x080fe20000041850 */
[----:B------:R-:W-:Y:S07]  /*5370*/  LDSM.16.MT88.4 R204, [R9+0x6000] ;  /* 0x0060000009cc783b */ /* 0x000fee0000004200 */
[-C--:B0-----:R-:W-:Y:S01]  /*5380*/  HMMA.16816.F32.BF16 R4, R88, R190.reuse, R4 ;  /* 0x000000be5804723c */ /* 0x081fe20000041804 */
[----:B------:R-:W0:Y:S07]  /*5390*/  LDSM.16.MT88.4 R88, [R163+0x6000] ;  /* 0x00600000a358783b */ /* 0x000e2e0000004200 */
[-C--:B-1----:R-:W-:Y:S01]  /*53a0*/  HMMA.16816.F32.BF16 R84, R172, R190.reuse, R84 ;  /* 0x000000beac54723c */ /* 0x082fe20000041854 */
[----:B------:R-:W-:Y:S07]  /*53b0*/  LDSM.16.MT88.4 R172, [R2+0x6000] ;  /* 0x0060000002ac783b */ /* 0x000fee0000004200 */
[----:B--2---:R-:W-:Y:S01]  /*53c0*/  HMMA.16816.F32.BF16 R188, R168, R190, R92 ;  /* 0x000000bea8bc723c */ /* 0x004fe2000004185c */
[----:B------:R-:W1:Y:S04]  /*53d0*/  LDSM.16.MT88.4 R92, [R8+0x6000] ;  /* 0x00600000085c783b */ /* 0x000e680000004200 */
[----:B------:R-:W2:Y:S03]  /*53e0*/  LDSM.16.MT88.4 R168, [R163+0x6800] ;  /* 0x00680000a3a8783b */ /* 0x000ea60000004200 */
[-C--:B0-----:R-:W-:Y:S01]  /*53f0*/  HMMA.16816.F32.BF16 R4, R88, R96.reuse, R4 ;  /* 0x000000605804723c */ /* 0x081fe20000041804 */
[----:B------:R-:W0:Y:S07]  /*5400*/  LDSM.16.MT88.4 R88, [R9+0x6800] ;  /* 0x006800000958783b */ /* 0x000e2e0000004200 */
[-C--:B-1----:R-:W-:Y:S01]  /*5410*/  HMMA.16816.F32.BF16 R84, R92, R96.reuse, R84 ;  /* 0x000000605c54723c */ /* 0x082fe20000041854 */
[----:B------:R-:W1:Y:S07]  /*5420*/  LDSM.16.MT88.4 R92, [R8+0x6800] ;  /* 0x00680000085c783b */ /* 0x000e6e0000004200 */
[-C--:B------:R-:W-:Y:S01]  /*5430*/  HMMA.16816.F32.BF16 R80, R204, R96.reuse, R80 ;  /* 0x00000060cc50723c */ /* 0x080fe20000041850 */
[----:B------:R-:W3:Y:S07]  /*5440*/  LDSM.16.MT88.4 R204, [R2+0x6800] ;  /* 0x0068000002cc783b */ /* 0x000eee0000004200 */
[----:B------:R-:W-:Y:S01]  /*5450*/  HMMA.16816.F32.BF16 R188, R172, R96, R188 ;  /* 0x00000060acbc723c */ /* 0x000fe200000418bc */
[----:B------:R-:W-:Y:S07]  /*5460*/  LDSM.16.MT88.4 R172, [R163+0x7000] ;  /* 0x00700000a3ac783b */ /* 0x000fee0000004200 */
[-C--:B--2---:R-:W-:Y:S01]  /*5470*/  HMMA.16816.F32.BF16 R4, R168, R98.reuse, R4 ;  /* 0x00000062a804723c */ /* 0x084fe20000041804 */
[----:B------:R-:W-:Y:S07]  /*5480*/  LDSM.16.MT88.4 R168, [R9+0x7000] ;  /* 0x0070000009a8783b */ /* 0x000fee0000004200 */
[-C--:B0-----:R-:W-:Y:S01]  /*5490*/  HMMA.16816.F32.BF16 R88, R88, R98.reuse, R80 ;  /* 0x000000625858723c */ /* 0x081fe20000041850 */
[----:B------:R-:W0:Y:S07]  /*54a0*/  LDSM.16.M88.4 R80, [R3+0x8180] ;  /* 0x008180000350783b */ /* 0x000e2e0000000200 */
[-C--:B-1----:R-:W-:Y:S01]  /*54b0*/  HMMA.16816.F32.BF16 R84, R92, R98.reuse, R84 ;  /* 0x000000625c54723c */ /* 0x082fe20000041854 */
[----:B------:R-:W1:Y:S07]  /*54c0*/  LDSM.16.MT88.4 R92, [R8+0x7000] ;  /* 0x00700000085c783b */ /* 0x000e6e0000004200 */
[----:B---3--:R-:W-:Y:S01]  /*54d0*/  HMMA.16816.F32.BF16 R96, R204, R98, R188 ;  /* 0x00000062cc60723c */ /* 0x008fe200000418bc */
[----:B------:R-:W2:Y:S04]  /*54e0*/  LDSM.16.MT88.4 R204, [R2+0x7000] ;  /* 0x0070000002cc783b */ /* 0x000ea80000004200 */
[----:B------:R-:W3:Y:S03]  /*54f0*/  LDSM.16.MT88.4 R188, [R163+0x7800] ;  /* 0x00780000a3bc783b */ /* 0x000ee60000004200 */
[-C--:B0-----:R-:W-:Y:S01]  /*5500*/  HMMA.16816.F32.BF16 R4, R172, R80.reuse, R4 ;  /* 0x00000050ac04723c */ /* 0x081fe20000041804 */
[----:B------:R-:W0:Y:S07]  /*5510*/  LDSM.16.MT88.4 R172, [R9+0x7800] ;  /* 0x0078000009ac783b */ /* 0x000e2e0000004200 */
[-C--:B------:R-:W-:Y:S01]  /*5520*/  HMMA.16816.F32.BF16 R88, R168, R80.reuse, R88 ;  /* 0x00000050a858723c */ /* 0x080fe20000041858 */
[----:B------:R-:W4:Y:S07]  /*5530*/  LDSM.16.MT88.4 R168, [R8+0x7800] ;  /* 0x0078000008a8783b */ /* 0x000f2e0000004200 */
[-C--:B-1----:R-:W-:Y:S01]  /*5540*/  HMMA.16816.F32.BF16 R84, R92, R80.reuse, R84 ;  /* 0x000000505c54723c */ /* 0x082fe20000041854 */
[----:B------:R-:W1:Y:S07]  /*5550*/  LDSM.16.MT88.4 R92, [R2+0x7800] ;  /* 0x00780000025c783b */ /* 0x000e6e0000004200 */
[----:B--2---:R-:W-:Y:S01]  /*5560*/  HMMA.16816.F32.BF16 R96, R204, R80, R96 ;  /* 0x00000050cc60723c */ /* 0x004fe20000041860 */
[----:B------:R-:W2:Y:S04]  /*5570*/  S2R R183, SR_TID.X ;  /* 0x0000000000b77919 */ /* 0x000ea80000002100 */
[----:B------:R-:W5:Y:S03]  /*5580*/  LDL.64 R206, [R1+0x50] ;  /* 0x0000500001ce7983 */ /* 0x000f660000100a00 */
[-C--:B---3--:R-:W-:Y:S08]  /*5590*/  HMMA.16816.F32.BF16 R4, R188, R82.reuse, R4 ;  /* 0x00000052bc04723c */ /* 0x088ff00000041804 */
[-C--:B0-----:R-:W-:Y:S01]  /*55a0*/  HMMA.16816.F32.BF16 R88, R172, R82.reuse, R88 ;  /* 0x00000052ac58723c */ /* 0x081fe20000041858 */
[----:B------:R-:W3:Y:S04]  /*55b0*/  LDL.64 R174, [R1+0x70] ;  /* 0x0000700001ae7983 */ /* 0x000ee80000100a00 */
[----:B------:R-:W3:Y:S03]  /*55c0*/  LDL.64 R172, [R1+0x68] ;  /* 0x0000680001ac7983 */ /* 0x000ee60000100a00 */
[-C--:B----4-:R-:W-:Y:S08]  /*55d0*/  HMMA.16816.F32.BF16 R84, R168, R82.reuse, R84 ;  /* 0x00000052a854723c */ /* 0x090ff00000041854 */
[----:B-1----:R-:W-:Y:S01]  /*55e0*/  HMMA.16816.F32.BF16 R80, R92, R82, R96 ;  /* 0x000000525c50723c */ /* 0x002fe20000041860 */
[----:B------:R-:W-:-:S02]  /*55f0*/  FMUL R8, R5, c[0x0][0x188] ;  /* 0x0000620005087a20 */ /* 0x000fc40000400000 */
[----:B------:R-:W-:Y:S02]  /*5600*/  FMUL R168, R6, c[0x0][0x188] ;  /* 0x0000620006a87a20 */ /* 0x000fe40000400000 */
[----:B------:R-:W-:Y:S02]  /*5610*/  FMUL R3, R7, c[0x0][0x188] ;  /* 0x0000620007037a20 */ /* 0x000fe40000400000 */
[----:B------:R-:W-:Y:S02]  /*5620*/  FMUL R99, R4, c[0x0][0x188] ;  /* 0x0000620004637a20 */ /* 0x000fe40000400000 */
[----:B------:R-:W-:Y:S02]  /*5630*/  FMUL R97, R88, c[0x0][0x188] ;  /* 0x0000620058617a20 */ /* 0x000fe40000400000 */
[----:B------:R-:W-:Y:S01]  /*5640*/  FMUL R2, R89, c[0x0][0x188] ;  /* 0x0000620059027a20 */ /* 0x000fe20000400000 */
[----:B------:R-:W-:Y:S01]  /*5650*/  FMNMX R99, R99, R8, !PT ;  /* 0x0000000863637209 */ /* 0x000fe20007800000 */
[----:B------:R-:W-:Y:S01]  /*5660*/  FMUL R96, R90, c[0x0][0x188] ;  /* 0x000062005a607a20 */ /* 0x000fe20000400000 */
[----:B------:R-:W-:Y:S01]  /*5670*/  FMNMX R168, R168, R3, !PT ;  /* 0x00000003a8a87209 */ /* 0x000fe20007800000 */
[----:B------:R-:W-:Y:S01]  /*5680*/  FMUL R10, R91, c[0x0][0x188] ;  /* 0x000062005b0a7a20 */ /* 0x000fe20000400000 */
[----:B------:R-:W-:Y:S01]  /*5690*/  FMNMX R97, R97, R2, !PT ;  /* 0x0000000261617209 */ /* 0x000fe20007800000 */
[----:B------:R-:W-:-:S02]  /*56a0*/  FMUL R95, R84, c[0x0][0x188] ;  /* 0x00006200545f7a20 */ /* 0x000fc40000400000 */
[----:B------:R-:W-:Y:S02]  /*56b0*/  FMUL R9, R85, c[0x0][0x188] ;  /* 0x0000620055097a20 */ /* 0x000fe40000400000 */
[----:B------:R-:W-:Y:S02]  /*56c0*/  FMUL R94, R86, c[0x0][0x188] ;  /* 0x00006200565e7a20 */ /* 0x000fe40000400000 */
[----:B------:R-:W-:Y:S02]  /*56d0*/  FMUL R8, R87, c[0x0][0x188] ;  /* 0x0000620057087a20 */ /* 0x000fe40000400000 */
[----:B------:R-:W-:Y:S02]  /*56e0*/  FMUL R93, R80, c[0x0][0x188] ;  /* 0x00006200505d7a20 */ /* 0x000fe40000400000 */
[----:B------:R-:W-:Y:S02]  /*56f0*/  FMUL R3, R81, c[0x0][0x188] ;  /* 0x0000620051037a20 */ /* 0x000fe40000400000 */
[----:B------:R-:W-:-:S02]  /*5700*/  FMUL R92, R82, c[0x0][0x188] ;  /* 0x00006200525c7a20 */ /* 0x000fc40000400000 */
[----:B------:R-:W-:Y:S01]  /*5710*/  FMUL R2, R83, c[0x0][0x188] ;  /* 0x0000620053027a20 */ /* 0x000fe20000400000 */
[----:B------:R-:W-:Y:S02]  /*5720*/  FMNMX R96, R96, R10, !PT ;  /* 0x0000000a60607209 */ /* 0x000fe40007800000 */
[----:B------:R-:W-:Y:S02]  /*5730*/  FMNMX R95, R95, R9, !PT ;  /* 0x000000095f5f7209 */ /* 0x000fe40007800000 */
[----:B------:R-:W-:Y:S02]  /*5740*/  FMNMX R94, R94, R8, !PT ;  /* 0x000000085e5e7209 */ /* 0x000fe40007800000 */
[----:B------:R-:W-:Y:S02]  /*5750*/  FMNMX R93, R93, R3, !PT ;  /* 0x000000035d5d7209 */ /* 0x000fe40007800000 */
[----:B------:R-:W-:Y:S01]  /*5760*/  FMNMX R92, R92, R2, !PT ;  /* 0x000000025c5c7209 */ /* 0x000fe20007800000 */
[----:B------:R-:W0:Y:S04]  /*5770*/  SHFL.BFLY PT, R169, R99, 0x2, 0x1f ;  /* 0x0c401f0063a97f89 */ /* 0x000e2800000e0000 */
[----:B------:R-:W1:Y:S04]  /*5780*/  SHFL.BFLY PT, R170, R168, 0x2, 0x1f ;  /* 0x0c401f00a8aa7f89 */ /* 0x000e6800000e0000 */
[----:B------:R-:W4:Y:S04]  /*5790*/  SHFL.BFLY PT, R98, R97, 0x2, 0x1f ;  /* 0x0c401f0061627f89 */ /* 0x000f2800000e0000 */
[----:B------:R-:W2:Y:S04]  /*57a0*/  SHFL.BFLY PT, R8, R96, 0x2, 0x1f ;  /* 0x0c401f0060087f89 */ /* 0x000ea800000e0000 */
[----:B------:R-:W2:Y:S04]  /*57b0*/  SHFL.BFLY PT, R9, R95, 0x2, 0x1f ;  /* 0x0c401f005f097f89 */ /* 0x000ea800000e0000 */
[----:B------:R-:W2:Y:S04]  /*57c0*/  SHFL.BFLY PT, R10, R94, 0x2, 0x1f ;  /* 0x0c401f005e0a7f89 */ /* 0x000ea800000e0000 */
[----:B------:R-:W2:Y:S04]  /*57d0*/  SHFL.BFLY PT, R2, R93, 0x2, 0x1f ;  /* 0x0c401f005d027f89 */ /* 0x000ea800000e0000 */
[----:B------:R-:W2:Y:S01]  /*57e0*/  SHFL.BFLY PT, R3, R92, 0x2, 0x1f ;  /* 0x0c401f005c037f89 */ /* 0x000ea200000e0000 */
[----:B0-----:R-:W-:-:S02]  /*57f0*/  FMNMX R169, R99, R169, !PT ;  /* 0x000000a963a97209 */ /* 0x001fc40007800000 */
[----:B-1----:R-:W-:Y:S02]  /*5800*/  FMNMX R170, R168, R170, !PT ;  /* 0x000000aaa8aa7209 */ /* 0x002fe40007800000 */
[----:B----4-:R-:W-:Y:S02]  /*5810*/  FMNMX R98, R97, R98, !PT ;  /* 0x0000006261627209 */ /* 0x010fe40007800000 */
[----:B--2---:R-:W-:Y:S02]  /*5820*/  FMNMX R8, R96, R8, !PT ;  /* 0x0000000860087209 */ /* 0x004fe40007800000 */
[----:B------:R-:W-:Y:S02]  /*5830*/  FMNMX R9, R95, R9, !PT ;  /* 0x000000095f097209 */ /* 0x000fe40007800000 */
[----:B------:R-:W-:Y:S02]  /*5840*/  FMNMX R10, R94, R10, !PT ;  /* 0x0000000a5e0a7209 */ /* 0x000fe40007800000 */
[----:B------:R-:W-:-:S02]  /*5850*/  FMNMX R2, R93, R2, !PT ;  /* 0x000000025d027209 */ /* 0x000fc40007800000 */
[----:B------:R-:W-:Y:S01]  /*5860*/  FMNMX R3, R92, R3, !PT ;  /* 0x000000035c037209 */ /* 0x000fe20007800000 */
[----:B------:R-:W-:Y:S04]  /*5870*/  SHFL.BFLY PT, R93, R170, 0x1, 0x1f ;  /* 0x0c201f00aa5d7f89 */ /* 0x000fe800000e0000 */
[----:B------:R-:W0:Y:S04]  /*5880*/  SHFL.BFLY PT, R92, R169, 0x1, 0x1f ;  /* 0x0c201f00a95c7f89 */ /* 0x000e2800000e0000 */
[----:B------:R-:W1:Y:S04]  /*5890*/  SHFL.BFLY PT, R94, R98, 0x1, 0x1f ;  /* 0x0c201f00625e7f89 */ /* 0x000e6800000e0000 */
[----:B------:R-:W2:Y:S04]  /*58a0*/  SHFL.BFLY PT, R95, R8, 0x1, 0x1f ;  /* 0x0c201f00085f7f89 */ /* 0x000ea800000e0000 */
[----:B------:R-:W4:Y:S04]  /*58b0*/  SHFL.BFLY PT, R96, R9, 0x1, 0x1f ;  /* 0x0c201f0009607f89 */ /* 0x000f2800000e0000 */
[----:B------:R-:W4:Y:S04]  /*58c0*/  SHFL.BFLY PT, R97, R10, 0x1, 0x1f ;  /* 0x0c201f000a617f89 */ /* 0x000f2800000e0000 */
[----:B------:R-:W4:Y:S04]  /*58d0*/  SHFL.BFLY PT, R99, R2, 0x1, 0x1f ;  /* 0x0c201f0002637f89 */ /* 0x000f2800000e0000 */
[----:B------:R-:W4:Y:S01]  /*58e0*/  SHFL.BFLY PT, R168, R3, 0x1, 0x1f ;  /* 0x0c201f0003a87f89 */ /* 0x000f2200000e0000 */
[----:B0-----:R-:W-:-:S03]  /*58f0*/  FMNMX R92, R169, R92, !PT ;  /* 0x0000005ca95c7209 */ /* 0x001fc60007800000 */
[----:B------:R-:W-:Y:S01]  /*5900*/  BAR.SYNC.DEFER_BLOCKING 0x0 ;  /* 0x0000000000007b1d */ /* 0x000fe20000010000 */
[----:B------:R-:W-:Y:S02]  /*5910*/  FMNMX R93, R170, R93, !PT ;  /* 0x0000005daa5d7209 */ /* 0x000fe40007800000 */
[----:B-1----:R-:W-:Y:S02]  /*5920*/  FMNMX R94, R98, R94, !PT ;  /* 0x0000005e625e7209 */ /* 0x002fe40007800000 */
[----:B--2---:R-:W-:Y:S01]  /*5930*/  FMNMX R95, R8, R95, !PT ;  /* 0x0000005f085f7209 */ /* 0x004fe20007800000 */
[----:B------:R-:W2:Y:S01]  /*5940*/  LDL.64 R170, [R1+0x58] ;  /* 0x0000580001aa7983 */ /* 0x000ea20000100a00 */
[----:B----4-:R-:W-:Y:S02]  /*5950*/  FMNMX R96, R9, R96, !PT ;  /* 0x0000006009607209 */ /* 0x010fe40007800000 */
[----:B------:R-:W-:Y:S02]  /*5960*/  FMNMX R97, R10, R97, !PT ;  /* 0x000000610a617209 */ /* 0x000fe40007800000 */
[----:B------:R-:W-:-:S02]  /*5970*/  FMNMX R99, R2, R99, !PT ;  /* 0x0000006302637209 */ /* 0x000fc40007800000 */
[----:B------:R-:W-:Y:S01]  /*5980*/  FMNMX R168, R3, R168, !PT ;  /* 0x000000a803a87209 */ /* 0x000fe20007800000 */
[----:B------:R-:W-:Y:S04]  /*5990*/  @P0 STS [R180+0x8000], R92 ;  /* 0x0080005cb4000388 */ /* 0x000fe80000000800 */
[----:B------:R-:W-:Y:S04]  /*59a0*/  @P0 STS [R180+0x8040], R93 ;  /* 0x0080405db4000388 */ /* 0x000fe80000000800 */
[----:B------:R-:W-:Y:S04]  /*59b0*/  @P0 STS [R180+0x8080], R94 ;  /* 0x0080805eb4000388 */ /* 0x000fe80000000800 */
[----:B------:R-:W-:Y:S04]  /*59c0*/  @P0 STS [R180+0x80c0], R95 ;  /* 0x0080c05fb4000388 */ /* 0x000fe80000000800 */
[----:B------:R-:W-:Y:S04]  /*59d0*/  @P0 STS [R180+0x8100], R96 ;  /* 0x00810060b4000388 */ /* 0x000fe80000000800 */
[----:B------:R0:W-:Y:S04]  /*59e0*/  @P0 STS [R180+0x8140], R97 ;  /* 0x00814061b4000388 */ /* 0x0001e80000000800 */
[----:B------:R-:W-:Y:S04]  /*59f0*/  @P0 STS [R180+0x8180], R99 ;  /* 0x00818063b4000388 */ /* 0x000fe80000000800 */
[----:B------:R1:W-:Y:S01]  /*5a00*/  @P0 STS [R180+0x81c0], R168 ;  /* 0x0081c0a8b4000388 */ /* 0x0003e20000000800 */
[----:B------:R-:W-:-:S03]  /*5a10*/  LOP3.LUT R187, R183, 0x7f, RZ, 0xc0, !PT ;  /* 0x0000007fb7bb7812 */ /* 0x000fc600078ec0ff */
[----:B------:R-:W-:Y:S06]  /*5a20*/  BAR.SYNC.DEFER_BLOCKING 0x0 ;  /* 0x0000000000007b1d */ /* 0x000fec0000010000 */
[----:B0-----:R-:W4:Y:S04]  /*5a30*/  LDL.64 R96, [R1+0x60] ;  /* 0x0000600001607983 */ /* 0x001f280000100a00 */
[----:B-1----:R-:W2:Y:S04]  /*5a40*/  LDL.64 R168, [R1+0x10] ;  /* 0x0000100001a87983 */ /* 0x002ea80000100a00 */
[----:B------:R-:W2:Y:S04]  /*5a50*/  LDL.64 R98, [R1] ;  /* 0x0000000001627983 */ /* 0x000ea80000100a00 */
[----:B------:R-:W0:Y:S04]  /*5a60*/  LDS R2, [R187.X4+0x8000] ;  /* 0x00800000bb027984 */ /* 0x000e280000004800 */
[----:B0-----:R-:W0:Y:S02]  /*5a70*/  SHFL.BFLY PT, R3, R2, 0x1, 0x1f ;  /* 0x0c201f0002037f89 */ /* 0x001e2400000e0000 */
[----:B0-----:R-:W-:-:S05]  /*5a80*/  FMNMX R3, R2, R3, !PT ;  /* 0x0000000302037209 */ /* 0x001fca0007800000 */
[----:B------:R-:W-:Y:S04]  /*5a90*/  @!P1 STS [R187.X4+0x8000], R3 ;  /* 0x00800003bb009388 */ /* 0x000fe80000004800 */
[----:B------:R-:W-:Y:S06]  /*5aa0*/  BAR.SYNC.DEFER_BLOCKING 0x0 ;  /* 0x0000000000007b1d */ /* 0x000fec0000010000 */
[----:B------:R-:W0:Y:S04]  /*5ab0*/  LDS R2, [R252+0x8000] ;  /* 0x00800000fc027984 */ /* 0x000e280000000800 */
[----:B------:R-:W1:Y:S04]  /*5ac0*/  LDS R3, [R252+0x8040] ;  /* 0x00804000fc037984 */ /* 0x000e680000000800 */
[----:B------:R-:W-:Y:S04]  /*5ad0*/  LDS R9, [R252+0x80c0] ;  /* 0x0080c000fc097984 */ /* 0x000fe80000000800 */
[----:B------:R-:W3:Y:S04]  /*5ae0*/  LDS R8, [R252+0x8080] ;  /* 0x00808000fc087984 */ /* 0x000ee80000000800 */
[----:B------:R-:W3:Y:S01]  /*5af0*/  LDS R10, [R252+0x8100] ;  /* 0x00810000fc0a7984 */ /* 0x000ee20000000800 */
[----:B0-----:R-:W-:-:S05]  /*5b00*/  FMNMX R2, R2, R186, !PT ;  /* 0x000000ba02027209 */ /* 0x001fca0007800000 */
[----:B------:R-:W-:Y:S01]  /*5b10*/  FFMA R5, R5, c[0x0][0x188], -R2 ;  /* 0x0000620005057a23 */ /* 0x000fe20000000802 */
[----:B-1----:R-:W-:-:S03]  /*5b20*/  FMNMX R3, R3, R200, !PT ;  /* 0x000000c803037209 */ /* 0x002fc60007800000 */
[----:B------:R-:W-:-:S04]  /*5b30*/  FMUL R5, R5, 1.4426950216293334961 ;  /* 0x3fb8aa3b05057820 */ /* 0x000fc80000400000 */
[----:B------:R0:W-:Y:S02]  /*5b40*/  MUFU.EX2 R188, R5 ;  /* 0x0000000500bc7308 */ /* 0x0001e40000000800 */
[----:B0-----:R-:W-:Y:S02]  /*5b50*/  FFMA R5, R7, c[0x0][0x188], -R3 ;  /* 0x0000620007057a23 */ /* 0x001fe40000000803 */
[----:B------:R-:W-:Y:S01]  /*5b60*/  FFMA R184, R4, c[0x0][0x188], -R2 ;  /* 0x0000620004b87a23 */ /* 0x000fe20000000802 */
[----:B------:R-:W0:Y:S01]  /*5b70*/  LDS R7, [R252+0x8140] ;  /* 0x00814000fc077984 */ /* 0x000e220000000800 */
[----:B------:R-:W-:Y:S01]  /*5b80*/  FMUL R5, R5, 1.4426950216293334961 ;  /* 0x3fb8aa3b05057820 */ /* 0x000fe20000400000 */
[----:B---3--:R-:W-:Y:S02]  /*5b90*/  FMNMX R4, R8, R196, !PT ;  /* 0x000000c408047209 */ /* 0x008fe40007800000 */
[----:B------:R-:W1:Y:S01]  /*5ba0*/  LDS R8, [R252+0x8180] ;  /* 0x00818000fc087984 */ /* 0x000e620000000800 */
[----:B------:R3:W-:Y:S02]  /*5bb0*/  MUFU.EX2 R190, R5 ;  /* 0x0000000500be7308 */ /* 0x0007e40000000800 */
[----:B---3--:R-:W-:-:S02]  /*5bc0*/  FMNMX R5, R9, R195, !PT ;  /* 0x000000c309057209 */ /* 0x008fc40007800000 */
[----:B------:R-:W3:Y:S01]  /*5bd0*/  LDS R9, [R252+0x81c0] ;  /* 0x0081c000fc097984 */ /* 0x000ee20000000800 */
[----:B------:R-:W-:-:S04]  /*5be0*/  FFMA R6, R6, c[0x0][0x188], -R3 ;  /* 0x0000620006067a23 */ /* 0x000fc80000000803 */
[----:B------:R-:W-:-:S04]  /*5bf0*/  FMUL R6, R6, 1.4426950216293334961 ;  /* 0x3fb8aa3b06067820 */ /* 0x000fc80000400000 */
[----:B------:R5:W-:Y:S01]  /*5c00*/  MUFU.EX2 R189, R6 ;  /* 0x0000000600bd7308 */ /* 0x000be20000000800 */
[--C-:B------:R-:W-:Y:S02]  /*5c10*/  FFMA R205, R90, c[0x0][0x188], -R5.reuse ;  /* 0x000062005acd7a23 */ /* 0x100fe40000000805 */
[--C-:B------:R-:W-:Y:S01]  /*5c20*/  FFMA R88, R88, c[0x0][0x188], -R4.reuse ;  /* 0x0000620058587a23 */ /* 0x100fe20000000804 */
[----:B-----5:R-:W-:Y:S01]  /*5c30*/  FMNMX R6, R10, R11, !PT ;  /* 0x0000000b0a067209 */ /* 0x020fe20007800000 */
[----:B------:R-:W-:Y:S01]  /*5c40*/  FFMA R89, R89, c[0x0][0x188], -R4 ;  /* 0x0000620059597a23 */ /* 0x000fe20000000804 */
[----:B0-----:R-:W-:Y:S02]  /*5c50*/  FMNMX R7, R7, R185, !PT ;  /* 0x000000b907077209 */ /* 0x001fe40007800000 */
[----:B-1----:R-:W-:Y:S01]  /*5c60*/  FMNMX R8, R8, R182, !PT ;  /* 0x000000b608087209 */ /* 0x002fe20007800000 */
[----:B------:R-:W-:Y:S02]  /*5c70*/  FFMA R91, R91, c[0x0][0x188], -R5 ;  /* 0x000062005b5b7a23 */ /* 0x000fe40000000805 */
[----:B------:R-:W-:-:S02]  /*5c80*/  FFMA R84, R84, c[0x0][0x188], -R6 ;  /* 0x0000620054547a23 */ /* 0x000fc40000000806 */
[----:B------:R-:W-:Y:S01]  /*5c90*/  FFMA R85, R85, c[0x0][0x188], -R6 ;  /* 0x0000620055557a23 */ /* 0x000fe20000000806 */
[----:B---3--:R-:W-:Y:S01]  /*5ca0*/  FMNMX R9, R9, R208, !PT ;  /* 0x000000d009097209 */ /* 0x008fe20007800000 */
[--C-:B------:R-:W-:Y:S02]  /*5cb0*/  FFMA R86, R86, c[0x0][0x188], -R7.reuse ;  /* 0x0000620056567a23 */ /* 0x100fe40000000807 */
[----:B------:R-:W-:Y:S02]  /*5cc0*/  FFMA R87, R87, c[0x0][0x188], -R7 ;  /* 0x0000620057577a23 */ /* 0x000fe40000000807 */
[----:B------:R-:W-:Y:S02]  /*5cd0*/  FFMA R82, R82, c[0x0][0x188], -R9 ;  /* 0x0000620052527a23 */ /* 0x000fe40000000809 */
[--C-:B------:R-:W-:Y:S02]  /*5ce0*/  FFMA R80, R80, c[0x0][0x188], -R8.reuse ;  /* 0x0000620050507a23 */ /* 0x100fe40000000808 */
[----:B------:R-:W-:-:S02]  /*5cf0*/  FFMA R81, R81, c[0x0][0x188], -R8 ;  /* 0x0000620051517a23 */ /* 0x000fc40000000808 */
[----:B------:R-:W-:Y:S02]  /*5d00*/  FFMA R83, R83, c[0x0][0x188], -R9 ;  /* 0x0000620053537a23 */ /* 0x000fe40000000809 */
[----:B------:R-:W-:Y:S02]  /*5d10*/  FMUL R184, R184, 1.4426950216293334961 ;  /* 0x3fb8aa3bb8b87820 */ /* 0x000fe40000400000 */
[----:B------:R-:W-:Y:S02]  /*5d20*/  FMUL R205, R205, 1.4426950216293334961 ;  /* 0x3fb8aa3bcdcd7820 */ /* 0x000fe40000400000 */
[----:B------:R-:W-:Y:S02]  /*5d30*/  FMUL R10, R82, 1.4426950216293334961 ;  /* 0x3fb8aa3b520a7820 */ /* 0x000fe40000400000 */
[----:B------:R-:W-:Y:S02]  /*5d40*/  FMUL R88, R88, 1.4426950216293334961 ;  /* 0x3fb8aa3b58587820 */ /* 0x000fe40000400000 */
[----:B------:R-:W-:-:S02]  /*5d50*/  FMUL R89, R89, 1.4426950216293334961 ;  /* 0x3fb8aa3b59597820 */ /* 0x000fc40000400000 */
[----:B------:R-:W-:Y:S02]  /*5d60*/  FMUL R91, R91, 1.4426950216293334961 ;  /* 0x3fb8aa3b5b5b7820 */ /* 0x000fe40000400000 */
[----:B------:R-:W-:Y:S02]  /*5d70*/  FMUL R84, R84, 1.4426950216293334961 ;  /* 0x3fb8aa3b54547820 */ /* 0x000fe40000400000 */
[----:B------:R-:W-:Y:S02]  /*5d80*/  FMUL R85, R85, 1.4426950216293334961 ;  /* 0x3fb8aa3b55557820 */ /* 0x000fe40000400000 */
[----:B------:R-:W-:Y:S02]  /*5d90*/  FMUL R86, R86, 1.4426950216293334961 ;  /* 0x3fb8aa3b56567820 */ /* 0x000fe40000400000 */
[----:B------:R-:W-:Y:S02]  /*5da0*/  FMUL R87, R87, 1.4426950216293334961 ;  /* 0x3fb8aa3b57577820 */ /* 0x000fe40000400000 */
[----:B------:R-:W-:-:S02]  /*5db0*/  FMUL R80, R80, 1.4426950216293334961 ;  /* 0x3fb8aa3b50507820 */ /* 0x000fc40000400000 */
[----:B------:R-:W-:Y:S02]  /*5dc0*/  FMUL R81, R81, 1.4426950216293334961 ;  /* 0x3fb8aa3b51517820 */ /* 0x000fe40000400000 */
[----:B------:R-:W-:Y:S01]  /*5dd0*/  FMUL R83, R83, 1.4426950216293334961 ;  /* 0x3fb8aa3b53537820 */ /* 0x000fe20000400000 */
[----:B------:R-:W0:Y:S08]  /*5de0*/  MUFU.EX2 R184, R184 ;  /* 0x000000b800b87308 */ /* 0x000e300000000800 */
[----:B------:R-:W-:Y:S08]  /*5df0*/  MUFU.EX2 R191, R88 ;  /* 0x0000005800bf7308 */ /* 0x000ff00000000800 */
[----:B------:R-:W1:Y:S08]  /*5e00*/  MUFU.EX2 R194, R89 ;  /* 0x0000005900c27308 */ /* 0x000e700000000800 */
[----:B------:R-:W-:Y:S08]  /*5e10*/  MUFU.EX2 R205, R205 ;  /* 0x000000cd00cd7308 */ /* 0x000ff00000000800 */
[----:B------:R-:W3:Y:S08]  /*5e20*/  MUFU.EX2 R204, R91 ;  /* 0x0000005b00cc7308 */ /* 0x000ef00000000800 */
[----:B------:R-:W-:Y:S08]  /*5e30*/  MUFU.EX2 R203, R84 ;  /* 0x0000005400cb7308 */ /* 0x000ff00000000800 */
[----:B------:R-:W5:Y:S08]  /*5e40*/  MUFU.EX2 R202, R85 ;  /* 0x0000005500ca7308 */ /* 0x000f700000000800 */
[----:B------:R-:W-:Y:S08]  /*5e50*/  MUFU.EX2 R201, R86 ;  /* 0x0000005600c97308 */ /* 0x000ff00000000800 */
[----:B------:R-:W0:Y:S08]  /*5e60*/  MUFU.EX2 R199, R87 ;  /* 0x0000005700c77308 */ /* 0x000e300000000800 */
[----:B------:R-:W-:Y:S08]  /*5e70*/  MUFU.EX2 R198, R80 ;  /* 0x0000005000c67308 */ /* 0x000ff00000000800 */
[----:B------:R-:W0:Y:S08]  /*5e80*/  MUFU.EX2 R197, R81 ;  /* 0x0000005100c57308 */ /* 0x000e300000000800 */
[----:B------:R-:W-:Y:S08]  /*5e90*/  MUFU.EX2 R10, R10 ;  /* 0x0000000a000a7308 */ /* 0x000ff00000000800 */
[----:B------:R-:W2:Y:S01]  /*5ea0*/  MUFU.EX2 R183, R83 ;  /* 0x0000005300b77308 */ /* 0x000ea20000000800 */
[----:B0-----:R-:W-:-:S02]  /*5eb0*/  FADD R92, R184, R188 ;  /* 0x000000bcb85c7221 */ /* 0x001fc40000000000 */
[----:B------:R-:W-:Y:S02]  /*5ec0*/  FADD R93, R189, R190 ;  /* 0x000000bebd5d7221 */ /* 0x000fe40000000000 */
[----:B-1----:R-:W-:Y:S02]  /*5ed0*/  FADD R90, R191, R194 ;  /* 0x000000c2bf5a7221 */ /* 0x002fe40000000000 */
[----:B---3--:R-:W-:Y:S02]  /*5ee0*/  FADD R89, R205, R204 ;  /* 0x000000cccd597221 */ /* 0x008fe40000000000 */
[----:B-----5:R-:W-:Y:S02]  /*5ef0*/  FADD R88, R203, R202 ;  /* 0x000000cacb587221 */ /* 0x020fe40000000000 */
[----:B------:R-:W-:Y:S02]  /*5f00*/  FADD R87, R201, R199 ;  /* 0x000000c7c9577221 */ /* 0x000fe40000000000 */
[----:B------:R-:W-:-:S02]  /*5f10*/  FADD R86, R198, R197 ;  /* 0x000000c5c6567221 */ /* 0x000fc40000000000 */
[----:B--2---:R-:W-:Y:S01]  /*5f20*/  FADD R85, R10, R183 ;  /* 0x000000b70a557221 */ /* 0x004fe20000000000 */
[----:B------:R-:W0:Y:S04]  /*5f30*/  SHFL.BFLY PT, R94, R92, 0x2, 0x1f ;  /* 0x0c401f005c5e7f89 */ /* 0x000e2800000e0000 */
[----:B------:R-:W1:Y:S04]  /*5f40*/  SHFL.BFLY PT, R95, R93, 0x2, 0x1f ;  /* 0x0c401f005d5f7f89 */ /* 0x000e6800000e0000 */
[----:B------:R-:W2:Y:S04]  /*5f50*/  SHFL.BFLY PT, R91, R90, 0x2, 0x1f ;  /* 0x0c401f005a5b7f89 */ /* 0x000ea800000e0000 */
[----:B------:R-:W3:Y:S04]  /*5f60*/  SHFL.BFLY PT, R82, R89, 0x2, 0x1f ;  /* 0x0c401f0059527f89 */ /* 0x000ee800000e0000 */
[----:B------:R-:W5:Y:S04]  /*5f70*/  SHFL.BFLY PT, R83, R88, 0x2, 0x1f ;  /* 0x0c401f0058537f89 */ /* 0x000f6800000e0000 */
[----:B------:R-:W4:Y:S04]  /*5f80*/  SHFL.BFLY PT, R84, R87, 0x2, 0x1f ;  /* 0x0c401f0057547f89 */ /* 0x000f2800000e0000 */
[----:B------:R-:W4:Y:S04]  /*5f90*/  SHFL.BFLY PT, R80, R86, 0x2, 0x1f ;  /* 0x0c401f0056507f89 */ /* 0x000f2800000e0000 */
[----:B------:R-:W4:Y:S01]  /*5fa0*/  SHFL.BFLY PT, R81, R85, 0x2, 0x1f ;  /* 0x0c401f0055517f89 */ /* 0x000f2200000e0000 */
[----:B0-----:R-:W-:-:S02]  /*5fb0*/  FADD R94, R92, R94 ;  /* 0x0000005e5c5e7221 */ /* 0x001fc40000000000 */
[----:B-1----:R-:W-:Y:S02]  /*5fc0*/  FADD R95, R93, R95 ;  /* 0x0000005f5d5f7221 */ /* 0x002fe40000000000 */
[----:B--2---:R-:W-:Y:S02]  /*5fd0*/  FADD R91, R90, R91 ;  /* 0x0000005b5a5b7221 */ /* 0x004fe40000000000 */
[----:B---3--:R-:W-:Y:S02]  /*5fe0*/  FADD R82, R89, R82 ;  /* 0x0000005259527221 */ /* 0x008fe40000000000 */
[----:B-----5:R-:W-:Y:S02]  /*5ff0*/  FADD R83, R88, R83 ;  /* 0x0000005358537221 */ /* 0x020fe40000000000 */
[----:B----4-:R-:W-:Y:S02]  /*6000*/  FADD R84, R87, R84 ;  /* 0x0000005457547221 */ /* 0x010fe40000000000 */
[----:B------:R-:W-:-:S02]  /*6010*/  FADD R80, R86, R80 ;  /* 0x0000005056507221 */ /* 0x000fc40000000000 */
[----:B------:R-:W-:Y:S01]  /*6020*/  FADD R81, R85, R81 ;  /* 0x0000005155517221 */ /* 0x000fe20000000000 */
[----:B------:R-:W-:Y:S04]  /*6030*/  SHFL.BFLY PT, R86, R95, 0x1, 0x1f ;  /* 0x0c201f005f567f89 */ /* 0x000fe800000e0000 */
[----:B------:R-:W0:Y:S04]  /*6040*/  SHFL.BFLY PT, R85, R94, 0x1, 0x1f ;  /* 0x0c201f005e557f89 */ /* 0x000e2800000e0000 */
[----:B------:R-:W1:Y:S04]  /*6050*/  SHFL.BFLY PT, R87, R91, 0x1, 0x1f ;  /* 0x0c201f005b577f89 */ /* 0x000e6800000e0000 */
[----:B------:R-:W2:Y:S04]  /*6060*/  SHFL.BFLY PT, R88, R82, 0x1, 0x1f ;  /* 0x0c201f0052587f89 */ /* 0x000ea800000e0000 */
[----:B------:R-:W3:Y:S04]  /*6070*/  SHFL.BFLY PT, R89, R83, 0x1, 0x1f ;  /* 0x0c201f0053597f89 */ /* 0x000ee800000e0000 */
[----:B------:R-:W4:Y:S04]  /*6080*/  SHFL.BFLY PT, R90, R84, 0x1, 0x1f ;  /* 0x0c201f00545a7f89 */ /* 0x000f2800000e0000 */
[----:B------:R-:W5:Y:S04]  /*6090*/  SHFL.BFLY PT, R92, R80, 0x1, 0x1f ;  /* 0x0c201f00505c7f89 */ /* 0x000f6800000e0000 */
[----:B------:R-:W5:Y:S01]  /*60a0*/  SHFL.BFLY PT, R93, R81, 0x1, 0x1f ;  /* 0x0c201f00515d7f89 */ /* 0x000f6200000e0000 */
[----:B0-----:R-:W-:-:S03]  /*60b0*/  FADD R85, R94, R85 ;  /* 0x000000555e557221 */ /* 0x001fc60000000000 */
[----:B------:R-:W-:Y:S01]  /*60c0*/  BAR.SYNC.DEFER_BLOCKING 0x0 ;  /* 0x0000000000007b1d */ /* 0x000fe20000010000 */
[----:B------:R-:W-:Y:S02]  /*60d0*/  FADD R86, R95, R86 ;  /* 0x000000565f567221 */ /* 0x000fe40000000000 */
[----:B-1----:R-:W-:Y:S02]  /*60e0*/  FADD R87, R91, R87 ;  /* 0x000000575b577221 */ /* 0x002fe40000000000 */
[----:B--2---:R-:W-:Y:S01]  /*60f0*/  FADD R88, R82, R88 ;  /* 0x0000005852587221 */ /* 0x004fe20000000000 */
[----:B------:R-:W2:Y:S01]  /*6100*/  LDL.64 R94, [R1+0x28] ;  /* 0x00002800015e7983 */ /* 0x000ea20000100a00 */
[----:B---3--:R-:W-:Y:S02]  /*6110*/  FADD R89, R83, R89 ;  /* 0x0000005953597221 */ /* 0x008fe40000000000 */
[----:B----4-:R-:W-:Y:S02]  /*6120*/  FADD R90, R84, R90 ;  /* 0x0000005a545a7221 */ /* 0x010fe40000000000 */
[----:B-----5:R-:W-:-:S02]  /*6130*/  FADD R92, R80, R92 ;  /* 0x0000005c505c7221 */ /* 0x020fc40000000000 */
[----:B------:R-:W-:Y:S01]  /*6140*/  FADD R93, R81, R93 ;  /* 0x0000005d515d7221 */ /* 0x000fe20000000000 */
[----:B------:R-:W-:Y:S04]  /*6150*/  @P0 STS [R180+0x8000], R85 ;  /* 0x00800055b4000388 */ /* 0x000fe80000000800 */
[----:B------:R-:W-:Y:S04]  /*6160*/  @P0 STS [R180+0x8040], R86 ;  /* 0x00804056b4000388 */ /* 0x000fe80000000800 */
[----:B------:R-:W-:Y:S04]  /*6170*/  @P0 STS [R180+0x8080], R87 ;  /* 0x00808057b4000388 */ /* 0x000fe80000000800 */
[----:B------:R-:W-:Y:S04]  /*6180*/  @P0 STS [R180+0x80c0], R88 ;  /* 0x0080c058b4000388 */ /* 0x000fe80000000800 */
[----:B------:R0:W-:Y:S04]  /*6190*/  @P0 STS [R180+0x8100], R89 ;  /* 0x00810059b4000388 */ /* 0x0001e80000000800 */
[----:B------:R1:W-:Y:S04]  /*61a0*/  @P0 STS [R180+0x8140], R90 ;  /* 0x0081405ab4000388 */ /* 0x0003e80000000800 */
[----:B------:R-:W-:Y:S04]  /*61b0*/  @P0 STS [R180+0x8180], R92 ;  /* 0x0081805cb4000388 */ /* 0x000fe80000000800 */
[----:B------:R3:W-:Y:S04]  /*61c0*/  @P0 STS [R180+0x81c0], R93 ;  /* 0x0081c05db4000388 */ /* 0x0007e80000000800 */
[----:B------:R-:W-:Y:S01]  /*61d0*/  BAR.SYNC.DEFER_BLOCKING 0x0 ;  /* 0x0000000000007b1d */ /* 0x000fe20000010000 */
[----:B0-----:R-:W-:-:S05]  /*61e0*/  IMAD.WIDE R88, R178, 0x2, R170 ;  /* 0x00000002b2587825 */ /* 0x001fca00078e02aa */
[----:B-1----:R-:W4:Y:S01]  /*61f0*/  LDL.64 R90, [R1+0x38] ;  /* 0x00003800015a7983 */ /* 0x002f220000100a00 */
[----:B------:R-:W-:-:S03]  /*6200*/  IMAD.WIDE R82, R178, 0x2, R172 ;  /* 0x00000002b2527825 */ /* 0x000fc600078e02ac */
[----:B------:R-:W5:Y:S04]  /*6210*/  LDL.64 R170, [R1+0x20] ;  /* 0x0000200001aa7983 */ /* 0x000f680000100a00 */
[----:B---3--:R-:W3:Y:S04]  /*6220*/  LDL.64 R92, [R1+0x18] ;  /* 0x00001800015c7983 */ /* 0x008ee80000100a00 */
[----:B------:R-:W5:Y:S04]  /*6230*/  LDL.64 R172, [R1+0x30] ;  /* 0x0000300001ac7983 */ /* 0x000f680000100a00 */
[----:B------:R-:W0:Y:S04]  /*6240*/  LDS R84, [R187.X4+0x8000] ;  /* 0x00800000bb547984 */ /* 0x000e280000004800 */
[----:B0-----:R-:W0:Y:S02]  /*6250*/  SHFL.BFLY PT, R80, R84, 0x1, 0x1f ;  /* 0x0c201f0054507f89 */ /* 0x001e2400000e0000 */
[----:B0-----:R-:W-:-:S05]  /*6260*/  FADD R84, R84, R80 ;  /* 0x0000005054547221 */ /* 0x001fca0000000000 */
[----:B------:R0:W-:Y:S04]  /*6270*/  @!P1 STS [R187.X4+0x8000], R84 ;  /* 0x00800054bb009388 */ /* 0x0001e80000004800 */
[----:B------:R-:W-:Y:S01]  /*6280*/  BAR.SYNC.DEFER_BLOCKING 0x0 ;  /* 0x0000000000007b1d */ /* 0x000fe20000010000 */
[----:B------:R-:W-:-:S05]  /*6290*/  IMAD.WIDE R80, R178, 0x2, R174 ;  /* 0x00000002b2507825 */ /* 0x000fca00078e02ae */
[----:B------:R-:W5:Y:S04]  /*62a0*/  LDL.64 R174, [R1+0x40] ;  /* 0x0000400001ae7983 */ /* 0x000f680000100a00 */
[----:B------:R1:W5:Y:S01]  /*62b0*/  LDG.E.U16 R80, [R80.64] ;  /* 0x0000000450507981 */ /* 0x000362000c1e1500 */
[----:B0-----:R-:W-:-:S03]  /*62c0*/  IMAD.WIDE R84, R178, 0x2, R206 ;  /* 0x00000002b2547825 */ /* 0x001fc600078e02ce */
[----:B------:R-:W0:Y:S01]  /*62d0*/  LDS R206, [R252+0x8000] ;  /* 0x00800000fcce7984 */ /* 0x000e220000000800 */
[----:B------:R-:W-:-:S03]  /*62e0*/  IMAD.WIDE R86, R178, 0x2, R192 ;  /* 0x00000002b2567825 */ /* 0x000fc600078e02c0 */
[----:B------:R1:W5:Y:S04]  /*62f0*/  LDG.E.U16 R84, [R84.64] ;  /* 0x0000000454547981 */ /* 0x000368000c1e1500 */
[----:B-1----:R1:W5:Y:S04]  /*6300*/  LDG.E.U16 R81, [R82.64] ;  /* 0x0000000452517981 */ /* 0x002368000c1e1500 */
[----:B------:R-:W0:Y:S04]  /*6310*/  LDS R217, [R252+0x8040] ;  /* 0x00804000fcd97984 */ /* 0x000e280000000800 */
[----:B------:R0:W5:Y:S01]  /*6320*/  LDG.E.U16 R85, [R86.64] ;  /* 0x0000000456557981 */ /* 0x000162000c1e1500 */
[----:B-1----:R-:W-:-:S03]  /*6330*/  IMAD.WIDE R82, R178, 0x2, R96 ;  /* 0x00000002b2527825 */ /* 0x002fc600078e0260 */
[----:B------:R-:W5:Y:S04]  /*6340*/  LDL.64 R96, [R1+0x8] ;  /* 0x0000080001607983 */ /* 0x000f680000100a00 */
[----:B------:R1:W5:Y:S04]  /*6350*/  LDG.E.U16 R82, [R82.64] ;  /* 0x0000000452527981 */ /* 0x000368000c1e1500 */
[----:B-1----:R5:W5:Y:S01]  /*6360*/  LDG.E.U16 R83, [R88.64] ;  /* 0x0000000458537981 */ /* 0x002b62000c1e1500 */
[----:B------:R-:W-:-:S04]  /*6370*/  FADD R207, -R2, R186 ;  /* 0x000000ba02cf7221 */ /* 0x000fc80000000100 */
[----:B------:R-:W-:Y:S02]  /*6380*/  FMUL R207, R207, 1.4426950216293334961 ;  /* 0x3fb8aa3bcfcf7820 */ /* 0x000fe40000400000 */
[----:B------:R-:W-:-:S04]  /*6390*/  IMAD.WIDE R186, R178, 0x2, R226 ;  /* 0x00000002b2ba7825 */ /* 0x000fc800078e02e2 */
[----:B------:R-:W0:Y:S01]  /*63a0*/  MUFU.EX2 R207, R207 ;  /* 0x000000cf00cf7308 */ /* 0x000e220000000800 */
[----:B------:R-:W-:-:S04]  /*63b0*/  IMAD.WIDE R192, R178, 0x2, R230 ;  /* 0x00000002b2c07825 */ /* 0x000fc800078e02e6 */
[----:B0-----:R-:W-:Y:S02]  /*63c0*/  FFMA R216, R207, R216, R206 ;  /* 0x000000d8cfd87223 */ /* 0x001fe400000000ce */
[----:B------:R-:W-:Y:S02]  /*63d0*/  FADD R206, -R3, R200 ;  /* 0x000000c803ce7221 */ /* 0x000fe40000000100 */
[----:B--2---:R-:W-:-:S04]  /*63e0*/  IMAD.WIDE R94, R178, 0x2, R94 ;  /* 0x00000002b25e7825 */ /* 0x004fc800078e025e */
[----:B----4-:R-:W-:-:S04]  /*63f0*/  IMAD.WIDE R90, R178, 0x2, R90 ;  /* 0x00000002b25a7825 */ /* 0x010fc800078e025a */
[----:B---3--:R-:W-:-:S04]  /*6400*/  IMAD.WIDE R92, R178, 0x2, R92 ;  /* 0x00000002b25c7825 */ /* 0x008fc800078e025c */
[----:B-----5:R-:W-:-:S06]  /*6410*/  IMAD.WIDE R88, R178, 0x2, R172 ;  /* 0x00000002b2587825 */ /* 0x020fcc00078e02ac */
[----:B------:R0:W2:Y:S04]  /*6420*/  LDG.E.U16 R88, [R88.64] ;  /* 0x0000000458587981 */ /* 0x0000a8000c1e1500 */
[----:B0-----:R0:W3:Y:S02]  /*6430*/  LDG.E.U16 R89, [R94.64] ;  /* 0x000000045e597981 */ /* 0x0010e4000c1e1500 */
[----:B0-----:R-:W-:-:S04]  /*6440*/  IMAD.WIDE R94, R178, 0x2, R98 ;  /* 0x00000002b25e7825 */ /* 0x001fc800078e0262 */
[C---:B------:R-:W-:Y:S02]  /*6450*/  IMAD.WIDE R98, R178.reuse, 0x2, R246 ;  /* 0x00000002b2627825 */ /* 0x040fe400078e02f6 */
[----:B------:R0:W4:Y:S02]  /*6460*/  LDG.E.U16 R94, [R94.64] ;  /* 0x000000045e5e7981 */ /* 0x000124000c1e1500 */
[----:B------:R-:W-:-:S04]  /*6470*/  IMAD.WIDE R172, R178, 0x2, R234 ;  /* 0x00000002b2ac7825 */ /* 0x000fc800078e02ea */
[----:B------:R-:W-:-:S06]  /*6480*/  IMAD.WIDE R86, R178, 0x2, R174 ;  /* 0x00000002b2567825 */ /* 0x000fcc00078e02ae */
[----:B------:R1:W5:Y:S04]  /*6490*/  LDG.E.U16 R86, [R86.64] ;  /* 0x0000000456567981 */ /* 0x000368000c1e1500 */
[----:B-1----:R1:W2:Y:S02]  /*64a0*/  LDG.E.U16 R87, [R90.64] ;  /* 0x000000045a577981 */ /* 0x0022a4000c1e1500 */
[----:B-1----:R-:W-:-:S06]  /*64b0*/  IMAD.WIDE R90, R178, 0x2, R170 ;  /* 0x00000002b25a7825 */ /* 0x002fcc00078e02aa */
[----:B------:R1:W2:Y:S04]  /*64c0*/  LDG.E.U16 R90, [R90.64] ;  /* 0x000000045a5a7981 */ /* 0x0002a8000c1e1500 */
[----:B-1----:R1:W2:Y:S01]  /*64d0*/  LDG.E.U16 R91, [R92.64] ;  /* 0x000000045c5b7981 */ /* 0x0022a2000c1e1500 */
[----:B------:R-:W-:-:S04]  /*64e0*/  IMAD.WIDE R96, R178, 0x2, R96 ;  /* 0x00000002b2607825 */ /* 0x000fc800078e0260 */
[----:B-1----:R-:W-:-:S06]  /*64f0*/  IMAD.WIDE R92, R178, 0x2, R168 ;  /* 0x00000002b25c7825 */ /* 0x002fcc00078e02a8 */
[----:B------:R1:W2:Y:S01]  /*6500*/  LDG.E.U16 R92, [R92.64] ;  /* 0x000000045c5c7981 */ /* 0x0002a2000c1e1500 */
[----:B------:R-:W-:-:S04]  /*6510*/  IMAD.WIDE R168, R178, 0x2, R250 ;  /* 0x00000002b2a87825 */ /* 0x000fc800078e02fa */
[C---:B------:R-:W-:Y:S01]  /*6520*/  IMAD.WIDE R170, R178.reuse, 0x2, R242 ;  /* 0x00000002b2aa7825 */ /* 0x040fe200078e02f2 */
[----:B0-----:R0:W2:Y:S04]  /*6530*/  LDG.E.U16 R95, [R168.64] ;  /* 0x00000004a85f7981 */ /* 0x0010a8000c1e1500 */
[----:B-1----:R1:W2:Y:S02]  /*6540*/  LDG.E.U16 R93, [R96.64] ;  /* 0x00000004605d7981 */ /* 0x0022a4000c1e1500 */
[----:B-1----:R-:W-:-:S06]  /*6550*/  IMAD.WIDE R96, R178, 0x2, R248 ;  /* 0x00000002b2607825 */ /* 0x002fcc00078e02f8 */
[----:B------:R1:W2:Y:S01]  /*6560*/  LDG.E.U16 R96, [R96.64] ;  /* 0x0000000460607981 */ /* 0x0002a2000c1e1500 */
[----:B0-----:R-:W-:-:S04]  /*6570*/  IMAD.WIDE R168, R178, 0x2, R240 ;  /* 0x00000002b2a87825 */ /* 0x001fc800078e02f0 */
[C---:B------:R-:W-:Y:S02]  /*6580*/  IMAD.WIDE R174, R178.reuse, 0x2, R238 ;  /* 0x00000002b2ae7825 */ /* 0x040fe400078e02ee */
[----:B------:R0:W2:Y:S04]  /*6590*/  LDG.E.U16 R168, [R168.64] ;  /* 0x00000004a8a87981 */ /* 0x0000a8000c1e1500 */
[----:B-1----:R1:W2:Y:S04]  /*65a0*/  LDG.E.U16 R97, [R98.64] ;  /* 0x0000000462617981 */ /* 0x0022a8000c1e1500 */
[----:B0-----:R0:W3:Y:S01]  /*65b0*/  LDG.E.U16 R169, [R174.64] ;  /* 0x00000004aea97981 */ /* 0x0010e2000c1e1500 */
[----:B-1----:R-:W-:-:S06]  /*65c0*/  IMAD.WIDE R98, R178, 0x2, R244 ;  /* 0x00000002b2627825 */ /* 0x002fcc00078e02f4 */
[----:B------:R1:W4:Y:S01]  /*65d0*/  LDG.E.U16 R98, [R98.64] ;  /* 0x0000000462627981 */ /* 0x000322000c1e1500 */
[----:B0-----:R-:W-:-:S06]  /*65e0*/  IMAD.WIDE R174, R178, 0x2, R228 ;  /* 0x00000002b2ae7825 */ /* 0x001fcc00078e02e4 */
[----:B------:R0:W4:Y:S04]  /*65f0*/  LDG.E.U16 R174, [R174.64] ;  /* 0x00000004aeae7981 */ /* 0x000128000c1e1500 */
[----:B-1----:R1:W4:Y:S04]  /*6600*/  LDG.E.U16 R99, [R170.64] ;  /* 0x00000004aa637981 */ /* 0x002328000c1e1500 */
[----:B0-----:R0:W4:Y:S01]  /*6610*/  LDG.E.U16 R175, [R186.64] ;  /* 0x00000004baaf7981 */ /* 0x001122000c1e1500 */
[----:B-1----:R-:W-:-:S06]  /*6620*/  IMAD.WIDE R170, R178, 0x2, R236 ;  /* 0x00000002b2aa7825 */ /* 0x002fcc00078e02ec */
[----:B------:R1:W4:Y:S01]  /*6630*/  LDG.E.U16 R170, [R170.64] ;  /* 0x00000004aaaa7981 */ /* 0x000322000c1e1500 */
[----:B0-----:R-:W-:-:S06]  /*6640*/  IMAD.WIDE R186, R178, 0x2, R224 ;  /* 0x00000002b2ba7825 */ /* 0x001fcc00078e02e0 */
[----:B------:R0:W4:Y:S04]  /*6650*/  LDG.E.U16 R186, [R186.64] ;  /* 0x00000004baba7981 */ /* 0x000128000c1e1500 */
[----:B-1----:R1:W4:Y:S02]  /*6660*/  LDG.E.U16 R171, [R172.64] ;  /* 0x00000004acab7981 */ /* 0x002324000c1e1500 */
[----:B-1----:R-:W-:-:S06]  /*6670*/  IMAD.WIDE R172, R178, 0x2, R232 ;  /* 0x00000002b2ac7825 */ /* 0x002fcc00078e02e8 */
[----:B------:R1:W4:Y:S04]  /*6680*/  LDG.E.U16 R172, [R172.64] ;  /* 0x00000004acac7981 */ /* 0x000328000c1e1500 */
[----:B-1----:R1:W4:Y:S02]  /*6690*/  LDG.E.U16 R173, [R192.64] ;  /* 0x00000004c0ad7981 */ /* 0x002324000c1e1500 */
[----:B-1----:R-:W-:-:S05]  /*66a0*/  IMAD.WIDE R192, R178, 0x2, R222 ;  /* 0x00000002b2c07825 */ /* 0x002fca00078e02de */
[----:B0-----:R0:W4:Y:S02]  /*66b0*/  LDG.E.U16 R187, [R192.64] ;  /* 0x00000004c0bb7981 */ /* 0x001124000c1e1500 */
[----:B0-----:R-:W-:-:S05]  /*66c0*/  IMAD.WIDE R192, R178, 0x2, R220 ;  /* 0x00000002b2c07825 */ /* 0x001fca00078e02dc */
[----:B------:R0:W4:Y:S02]  /*66d0*/  LDG.E.U16 R200, [R192.64] ;  /* 0x00000004c0c87981 */ /* 0x000124000c1e1500 */
[----:B0-----:R-:W-:-:S06]  /*66e0*/  IMAD.WIDE R192, R178, 0x2, R218 ;  /* 0x00000002b2c07825 */ /* 0x001fcc00078e02da */
[----:B------:R0:W4:Y:S01]  /*66f0*/  LDG.E.U16 R192, [R192.64] ;  /* 0x00000004c0c07981 */ /* 0x000122000c1e1500 */
[----:B------:R-:W-:-:S06]  /*6700*/  FMUL R206, R206, 1.4426950216293334961 ;  /* 0x3fb8aa3bcece7820 */ /* 0x000fcc0000400000 */
[----:B------:R-:W1:Y:S02]  /*6710*/  MUFU.EX2 R206, R206 ;  /* 0x000000ce00ce7308 */ /* 0x000e640000000800 */
[C---:B-1----:R-:W-:Y:S02]  /*6720*/  FFMA R215, R206.reuse, R215, R217 ;  /* 0x000000d7ced77223 */ /* 0x042fe400000000d9 */
[C---:B------:R-:W-:Y:S02]  /*6730*/  FMUL R158, R206.reuse, R158 ;  /* 0x0000009ece9e7220 */ /* 0x040fe40000400000 */
[C---:B------:R-:W-:Y:S02]  /*6740*/  FMUL R159, R206.reuse, R159 ;  /* 0x0000009fce9f7220 */ /* 0x040fe40000400000 */
[C---:B------:R-:W-:Y:S02]  /*6750*/  FMUL R154, R206.reuse, R154 ;  /* 0x0000009ace9a7220 */ /* 0x040fe40000400000 */
[----:B------:R-:W-:-:S02]  /*6760*/  FMUL R155, R206, R155 ;  /* 0x0000009bce9b7220 */ /* 0x000fc40000400000 */
[C---:B------:R-:W-:Y:S02]  /*6770*/  FMUL R150, R206.reuse, R150 ;  /* 0x00000096ce967220 */ /* 0x040fe40000400000 */
[C---:B------:R-:W-:Y:S02]  /*6780*/  FMUL R151, R206.reuse, R151 ;  /* 0x00000097ce977220 */ /* 0x040fe40000400000 */
        /* <DEDUP_REMOVED lines=10> */
[----:B------:R-:W1:Y:S01]  /*6830*/  LDS R206, [R252+0x8080] ;  /* 0x00808000fcce7984 */ /* 0x000e620000000800 */
[----:B0-----:R-:W-:-:S04]  /*6840*/  FADD R193, -R4, R196 ;  /* 0x000000c404c17221 */ /* 0x001fc80000000100 */
[----:B------:R-:W-:-:S06]  /*6850*/  FMUL R193, R193, 1.4426950216293334961 ;  /* 0x3fb8aa3bc1c17820 */ /* 0x000fcc0000400000 */
[----:B------:R-:W0:Y:S01]  /*6860*/  MUFU.EX2 R193, R193 ;  /* 0x000000c100c17308 */ /* 0x000e220000000800 */
[----:B------:R-:W-:Y:S01]  /*6870*/  F2FP.BF16.PACK_AB R189, R190, R189 ;  /* 0x000000bdbebd723e */ /* 0x000fe200000010ff */
[----:B------:R-:W-:Y:S01]  /*6880*/  FADD R196, -R5, R195 ;  /* 0x000000c305c47221 */ /* 0x000fe20000000100 */
[----:B------:R-:W-:Y:S01]  /*6890*/  F2FP.BF16.PACK_AB R188, R188, R184 ;  /* 0x000000b8bcbc723e */ /* 0x000fe200000010ff */
[----:B------:R-:W-:Y:S01]  /*68a0*/  LDS R195, [R252+0x80c0] ;  /* 0x0080c000fcc37984 */ /* 0x000fe20000000800 */
[----:B------:R-:W-:-:S03]  /*68b0*/  F2FP.BF16.PACK_AB R190, R183, R10 ;  /* 0x0000000ab7be723e */ /* 0x000fc600000010ff */
[----:B------:R-:W-:Y:S04]  /*68c0*/  LDS R184, [R252+0x8140] ;  /* 0x00814000fcb87984 */ /* 0x000fe80000000800 */
[----:B------:R-:W-:Y:S01]  /*68d0*/  LDS R183, [R252+0x8180] ;  /* 0x00818000fcb77984 */ /* 0x000fe20000000800 */
[----:B0-----:R-:W-:-:S03]  /*68e0*/  FMUL R124, R193, R124 ;  /* 0x0000007cc17c7220 */ /* 0x001fc60000400000 */
[----:B------:R-:W-:Y:S01]  /*68f0*/  LDS R10, [R252+0x81c0] ;  /* 0x0081c000fc0a7984 */ /* 0x000fe20000000800 */
[C---:B------:R-:W-:Y:S02]  /*6900*/  FMUL R125, R193.reuse, R125 ;  /* 0x0000007dc17d7220 */ /* 0x040fe40000400000 */
[C---:B------:R-:W-:Y:S02]  /*6910*/  FMUL R120, R193.reuse, R120 ;  /* 0x00000078c1787220 */ /* 0x040fe40000400000 */
[C---:B------:R-:W-:Y:S02]  /*6920*/  FMUL R121, R193.reuse, R121 ;  /* 0x00000079c1797220 */ /* 0x040fe40000400000 */
[C---:B------:R-:W-:Y:S02]  /*6930*/  FMUL R116, R193.reuse, R116 ;  /* 0x00000074c1747220 */ /* 0x040fe40000400000 */
[C---:B------:R-:W-:Y:S02]  /*6940*/  FMUL R117, R193.reuse, R117 ;  /* 0x00000075c1757220 */ /* 0x040fe40000400000 */
[----:B------:R-:W-:-:S02]  /*6950*/  FMUL R112, R193, R112 ;  /* 0x00000070c1707220 */ /* 0x000fc40000400000 */
[C---:B-1----:R-:W-:Y:S02]  /*6960*/  FFMA R214, R193.reuse, R214, R206 ;  /* 0x000000d6c1d67223 */ /* 0x042fe400000000ce */
        /* <DEDUP_REMOVED lines=8> */
[----:B------:R-:W-:Y:S02]  /*69f0*/  FMUL R77, R193, R77 ;  /* 0x0000004dc14d7220 */ /* 0x000fe40000400000 */
[----:B------:R-:W-:Y:S04]  /*6a00*/  LDS R193, [R252+0x8100] ;  /* 0x00810000fcc17984 */ /* 0x000fe80000000800 */
[----:B------:R-:W-:Y:S01]  /*6a10*/  BAR.SYNC.DEFER_BLOCKING 0x0 ;  /* 0x0000000000007b1d */ /* 0x000fe20000010000 */
[----:B------:R-:W-:-:S02]  /*6a20*/  F2FP.BF16.PACK_AB R191, R194, R191 ;  /* 0x000000bfc2bf723e */ /* 0x000fc400000010ff */
[----:B------:R-:W-:Y:S02]  /*6a30*/  F2FP.BF16.PACK_AB R204, R204, R205 ;  /* 0x000000cdcccc723e */ /* 0x000fe400000010ff */
[----:B------:R-:W-:Y:S02]  /*6a40*/  F2FP.BF16.PACK_AB R202, R202, R203 ;  /* 0x000000cbcaca723e */ /* 0x000fe400000010ff */
[----:B------:R-:W-:Y:S02]  /*6a50*/  F2FP.BF16.PACK_AB R199, R199, R201 ;  /* 0x000000c9c7c7723e */ /* 0x000fe400000010ff */
[----:B------:R-:W-:Y:S01]  /*6a60*/  F2FP.BF16.PACK_AB R197, R197, R198 ;  /* 0x000000c6c5c5723e */ /* 0x000fe200000010ff */
[----:B------:R-:W-:Y:S04]  /*6a70*/  STS.U16 [R0+0x8000], R80 ;  /* 0x0080005000007388 */ /* 0x000fe80000000400 */
[----:B------:R-:W-:Y:S04]  /*6a80*/  STS.U16 [R0+0x8100], R81 ;  /* 0x0081005100007388 */ /* 0x000fe80000000400 */
[----:B------:R-:W-:Y:S04]  /*6a90*/  STS.U16 [R0+0x8200], R82 ;  /* 0x0082005200007388 */ /* 0x000fe80000000400 */
[----:B------:R-:W-:Y:S04]  /*6aa0*/  STS.U16 [R0+0x8300], R83 ;  /* 0x0083005300007388 */ /* 0x000fe80000000400 */
[----:B------:R-:W-:Y:S04]  /*6ab0*/  STS.U16 [R0+0x8400], R84 ;  /* 0x0084005400007388 */ /* 0x000fe80000000400 */
[----:B------:R-:W-:Y:S04]  /*6ac0*/  STS.U16 [R0+0x8500], R85 ;  /* 0x0085005500007388 */ /* 0x000fe80000000400 */
[----:B-----5:R-:W-:Y:S04]  /*6ad0*/  STS.U16 [R0+0x8600], R86 ;  /* 0x0086005600007388 */ /* 0x020fe80000000400 */
[----:B--2---:R-:W-:Y:S04]  /*6ae0*/  STS.U16 [R0+0x8700], R87 ;  /* 0x0087005700007388 */ /* 0x004fe80000000400 */
[----:B------:R-:W-:Y:S04]  /*6af0*/  STS.U16 [R0+0x8800], R88 ;  /* 0x0088005800007388 */ /* 0x000fe80000000400 */
[----:B---3--:R-:W-:Y:S04]  /*6b00*/  STS.U16 [R0+0x8900], R89 ;  /* 0x0089005900007388 */ /* 0x008fe80000000400 */
[----:B------:R-:W-:Y:S04]  /*6b10*/  STS.U16 [R0+0x8a00], R90 ;  /* 0x008a005a00007388 */ /* 0x000fe80000000400 */
[----:B------:R-:W-:Y:S04]  /*6b20*/  STS.U16 [R0+0x8b00], R91 ;  /* 0x008b005b00007388 */ /* 0x000fe80000000400 */
[----:B------:R-:W-:Y:S04]  /*6b30*/  STS.U16 [R0+0x8c00], R92 ;  /* 0x008c005c00007388 */ /* 0x000fe80000000400 */
[----:B------:R-:W-:Y:S04]  /*6b40*/  STS.U16 [R0+0x8d00], R93 ;  /* 0x008d005d00007388 */ /* 0x000fe80000000400 */
[----:B----4-:R-:W-:Y:S04]  /*6b50*/  STS.U16 [R0+0x8e00], R94 ;  /* 0x008e005e00007388 */ /* 0x010fe80000000400 */
        /* <DEDUP_REMOVED lines=17> */
[----:B------:R-:W-:Y:S04]  /*6c70*/  STS [R162+0xa000], R188 ;  /* 0x00a000bca2007388 */ /* 0x000fe80000000800 */
[----:B------:R-:W-:Y:S04]  /*6c80*/  STS [R162+0xa100], R189 ;  /* 0x00a100bda2007388 */ /* 0x000fe80000000800 */
[----:B------:R-:W-:Y:S04]  /*6c90*/  STS [R162+0xa200], R191 ;  /* 0x00a200bfa2007388 */ /* 0x000fe80000000800 */
[----:B------:R-:W-:Y:S04]  /*6ca0*/  STS [R162+0xa300], R204 ;  /* 0x00a300cca2007388 */ /* 0x000fe80000000800 */
[----:B------:R-:W-:Y:S04]  /*6cb0*/  STS [R162+0xa400], R202 ;  /* 0x00a400caa2007388 */ /* 0x000fe80000000800 */
[----:B------:R-:W-:Y:S04]  /*6cc0*/  STS [R162+0xa500], R199 ;  /* 0x00a500c7a2007388 */ /* 0x000fe80000000800 */
[----:B------:R-:W-:Y:S04]  /*6cd0*/  STS [R162+0xa600], R197 ;  /* 0x00a600c5a2007388 */ /* 0x000fe80000000800 */
[----:B------:R-:W-:Y:S04]  /*6ce0*/  STS [R162+0xa700], R190 ;  /* 0x00a700bea2007388 */ /* 0x000fe80000000800 */
[----:B------:R-:W-:Y:S01]  /*6cf0*/  BAR.SYNC.DEFER_BLOCKING 0x0 ;  /* 0x0000000000007b1d */ /* 0x000fe20000010000 */
[----:B------:R-:W-:-:S06]  /*6d00*/  FMUL R196, R196, 1.4426950216293334961 ;  /* 0x3fb8aa3bc4c47820 */ /* 0x000fcc0000400000 */
[----:B------:R-:W0:Y:S01]  /*6d10*/  MUFU.EX2 R196, R196 ;  /* 0x000000c400c47308 */ /* 0x000e220000000800 */
[----:B------:R-:W-:Y:S04]  /*6d20*/  LDSM.16.M88.4 R80, [R176+0x8000] ;  /* 0x00800000b050783b */ /* 0x000fe80000000200 */
[----:B------:R-:W-:Y:S04]  /*6d30*/  LDSM.16.M88.4 R84, [R176+0x8800] ;  /* 0x00880000b054783b */ /* 0x000fe80000000200 */
[----:B------:R-:W-:Y:S04]  /*6d40*/  LDSM.16.M88.4 R88, [R176+0x9000] ;  /* 0x00900000b058783b */ /* 0x000fe80000000200 */
[----:B------:R-:W-:Y:S04]  /*6d50*/  LDSM.16.M88.4 R92, [R176+0x9800] ;  /* 0x00980000b05c783b */ /* 0x000fe80000000200 */
[----:B------:R-:W1:Y:S04]  /*6d60*/  LDSM.16.M88.4 R96, [R181+0xa200] ;  /* 0x00a20000b560783b */ /* 0x000e680000000200 */
[----:B------:R-:W2:Y:S01]  /*6d70*/  LDSM.16.M88.4 R172, [R181+0xa000] ;  /* 0x00a00000b5ac783b */ /* 0x000ea20000000200 */
[----:B0-----:R-:W-:-:S02]  /*6d80*/  FMUL R126, R196, R126 ;  /* 0x0000007ec47e7220 */ /* 0x001fc40000400000 */
[C---:B------:R-:W-:Y:S01]  /*6d90*/  FMUL R127, R196.reuse, R127 ;  /* 0x0000007fc47f7220 */ /* 0x040fe20000400000 */
[----:B------:R-:W0:Y:S01]  /*6da0*/  LDSM.16.M88.4 R168, [R181+0xa400] ;  /* 0x00a40000b5a8783b */ /* 0x000e220000000200 */
        /* <DEDUP_REMOVED lines=13> */
[----:B------:R-:W-:Y:S02]  /*6e80*/  FMUL R79, R196, R79 ;  /* 0x0000004fc44f7220 */ /* 0x000fe40000400000 */
[C---:B------:R-:W-:Y:S02]  /*6e90*/  FMUL R156, R207.reuse, R156 ;  /* 0x0000009ccf9c7220 */ /* 0x040fe40000400000 */
[C---:B------:R-:W-:Y:S01]  /*6ea0*/  FMUL R157, R207.reuse, R157 ;  /* 0x0000009dcf9d7220 */ /* 0x040fe20000400000 */
[----:B-1----:R-:W-:Y:S01]  /*6eb0*/  HMMA.16816.F32.BF16 R124, R96, R80, R124 ;  /* 0x00000050607c723c */ /* 0x002fe2000004187c */
[----:B------:R-:W-:-:S02]  /*6ec0*/  FMUL R152, R207, R152 ;  /* 0x00000098cf987220 */ /* 0x000fc40000400000 */
[C---:B------:R-:W-:Y:S02]  /*6ed0*/  FMUL R153, R207.reuse, R153 ;  /* 0x00000099cf997220 */ /* 0x040fe40000400000 */
[C---:B------:R-:W-:Y:S02]  /*6ee0*/  FMUL R148, R207.reuse, R148 ;  /* 0x00000094cf947220 */ /* 0x040fe40000400000 */
[C---:B------:R-:W-:Y:S01]  /*6ef0*/  FMUL R149, R207.reuse, R149 ;  /* 0x00000095cf957220 */ /* 0x040fe20000400000 */
[----:B------:R-:W-:Y:S01]  /*6f00*/  HMMA.16816.F32.BF16 R120, R96, R82, R120 ;  /* 0x000000526078723c */ /* 0x000fe20000041878 */
[C---:B------:R-:W-:Y:S02]  /*6f10*/  FMUL R144, R207.reuse, R144 ;  /* 0x00000090cf907220 */ /* 0x040fe40000400000 */
[C---:B------:R-:W-:Y:S02]  /*6f20*/  FMUL R145, R207.reuse, R145 ;  /* 0x00000091cf917220 */ /* 0x040fe40000400000 */
[----:B------:R-:W-:-:S02]  /*6f30*/  FMUL R140, R207, R140 ;  /* 0x0000008ccf8c7220 */ /* 0x000fc40000400000 */
[C---:B------:R-:W-:Y:S01]  /*6f40*/  FMUL R141, R207.reuse, R141 ;  /* 0x0000008dcf8d7220 */ /* 0x040fe20000400000 */
[C---:B------:R-:W-:Y:S01]  /*6f50*/  HMMA.16816.F32.BF16 R116, R96.reuse, R84, R116 ;  /* 0x000000546074723c */ /* 0x040fe20000041874 */
[C---:B------:R-:W-:Y:S02]  /*6f60*/  FMUL R136, R207.reuse, R136 ;  /* 0x00000088cf887220 */ /* 0x040fe40000400000 */
[C---:B------:R-:W-:Y:S02]  /*6f70*/  FMUL R137, R207.reuse, R137 ;  /* 0x00000089cf897220 */ /* 0x040fe40000400000 */
[C---:B------:R-:W-:Y:S02]  /*6f80*/  FMUL R132, R207.reuse, R132 ;  /* 0x00000084cf847220 */ /* 0x040fe40000400000 */
[C---:B------:R-:W-:Y:S01]  /*6f90*/  FMUL R133, R207.reuse, R133 ;  /* 0x00000085cf857220 */ /* 0x040fe20000400000 */
[----:B------:R-:W-:Y:S01]  /*6fa0*/  HMMA.16816.F32.BF16 R112, R96, R86, R112 ;  /* 0x000000566070723c */ /* 0x000fe20000041870 */
[----:B------:R-:W-:-:S02]  /*6fb0*/  FMUL R128, R207, R128 ;  /* 0x00000080cf807220 */ /* 0x000fc40000400000 */
[----:B------:R-:W-:-:S05]  /*6fc0*/  FMUL R129, R207, R129 ;  /* 0x00000081cf817220 */ /* 0x000fca0000400000 */
[C---:B------:R-:W-:Y:S08]  /*6fd0*/  HMMA.16816.F32.BF16 R108, R96.reuse, R88, R108 ;  /* 0x00000058606c723c */ /* 0x040ff0000004186c */
[C---:B------:R-:W-:Y:S08]  /*6fe0*/  HMMA.16816.F32.BF16 R104, R96.reuse, R90, R104 ;  /* 0x0000005a6068723c */ /* 0x040ff00000041868 */
[C---:B------:R-:W-:Y:S08]  /*6ff0*/  HMMA.16816.F32.BF16 R100, R96.reuse, R92, R100 ;  /* 0x0000005c6064723c */ /* 0x040ff00000041864 */
[----:B------:R-:W-:Y:S01]  /*7000*/  HMMA.16816.F32.BF16 R76, R96, R94, R76 ;  /* 0x0000005e604c723c */ /* 0x000fe2000004184c */
[----:B------:R-:W1:Y:S01]  /*7010*/  LDSM.16.M88.4 R96, [R181+0xa600] ;  /* 0x00a60000b560783b */ /* 0x000e620000000200 */
[----:B------:R-:W-:-:S06]  /*7020*/  FADD R11, -R6, R11 ;  /* 0x0000000b060b7221 */ /* 0x000fcc0000000100 */
[----:B--2---:R-:W-:Y:S01]  /*7030*/  HMMA.16816.F32.BF16 R156, R172, R80, R156 ;  /* 0x00000050ac9c723c */ /* 0x004fe2000004189c */
[----:B------:R-:W-:-:S07]  /*7040*/  FMUL R11, R11, 1.4426950216293334961 ;  /* 0x3fb8aa3b0b0b7820 */ /* 0x000fce0000400000 */
[C---:B------:R-:W-:Y:S08]  /*7050*/  HMMA.16816.F32.BF16 R152, R172.reuse, R82, R152 ;  /* 0x00000052ac98723c */ /* 0x040ff00000041898 */
[C---:B------:R-:W-:Y:S08]  /*7060*/  HMMA.16816.F32.BF16 R148, R172.reuse, R84, R148 ;  /* 0x00000054ac94723c */ /* 0x040ff00000041894 */
[C---:B------:R-:W-:Y:S08]  /*7070*/  HMMA.16816.F32.BF16 R144, R172.reuse, R86, R144 ;  /* 0x00000056ac90723c */ /* 0x040ff00000041890 */
[C---:B------:R-:W-:Y:S08]  /*7080*/  HMMA.16816.F32.BF16 R140, R172.reuse, R88, R140 ;  /* 0x00000058ac8c723c */ /* 0x040ff0000004188c */
[C---:B------:R-:W-:Y:S08]  /*7090*/  HMMA.16816.F32.BF16 R136, R172.reuse, R90, R136 ;  /* 0x0000005aac88723c */ /* 0x040ff00000041888 */
[C---:B------:R-:W-:Y:S08]  /*70a0*/  HMMA.16816.F32.BF16 R132, R172.reuse, R92, R132 ;  /* 0x0000005cac84723c */ /* 0x040ff00000041884 */
[----:B------:R-:W-:Y:S07]  /*70b0*/  HMMA.16816.F32.BF16 R128, R172, R94, R128 ;  /* 0x0000005eac80723c */ /* 0x000fee0000041880 */
[----:B------:R-:W-:-:S02]  /*70c0*/  FADD R172, -R7, R185 ;  /* 0x000000b907ac7221 */ /* 0x000fc40000000100 */
[----:B------:R-:W-:Y:S02]  /*70d0*/  FADD R173, -R8, R182 ;  /* 0x000000b608ad7221 */ /* 0x000fe40000000100 */
[----:B------:R-:W-:Y:S02]  /*70e0*/  FADD R174, -R9, R208 ;  /* 0x000000d009ae7221 */ /* 0x000fe40000000100 */
[----:B------:R-:W-:Y:S02]  /*70f0*/  FMUL R172, R172, 1.4426950216293334961 ;  /* 0x3fb8aa3bacac7820 */ /* 0x000fe40000400000 */
[----:B------:R-:W-:Y:S02]  /*7100*/  FMUL R173, R173, 1.4426950216293334961 ;  /* 0x3fb8aa3badad7820 */ /* 0x000fe40000400000 */
[----:B------:R-:W-:Y:S01]  /*7110*/  FMUL R174, R174, 1.4426950216293334961 ;  /* 0x3fb8aa3baeae7820 */ /* 0x000fe20000400000 */
[----:B------:R-:W2:Y:S01]  /*7120*/  MUFU.EX2 R11, R11 ;  /* 0x0000000b000b7308 */ /* 0x000ea20000000800 */
[----:B------:R-:W-:-:S07]  /*7130*/  IADD3 R179, R179, 0x10, RZ ;  /* 0x00000010b3b37810 */ /* 0x000fce0007ffe0ff */
[----:B------:R-:W3:Y:S08]  /*7140*/  MUFU.EX2 R172, R172 ;  /* 0x000000ac00ac7308 */ /* 0x000ef00000000800 */
[----:B------:R-:W4:Y:S08]  /*7150*/  MUFU.EX2 R173, R173 ;  /* 0x000000ad00ad7308 */ /* 0x000f300000000800 */
[----:B------:R-:W5:Y:S01]  /*7160*/  MUFU.EX2 R174, R174 ;  /* 0x000000ae00ae7308 */ /* 0x000f620000000800 */
[----:B------:R-:W-:Y:S01]  /*7170*/  ISETP.GE.AND P2, PT, R179, c[0x0][0x1d0], PT ;  /* 0x00007400b3007a0c */ /* 0x000fe20003f46270 */
[----:B--2---:R-:W-:-:S02]  /*7180*/  FMUL R12, R11, R12 ;  /* 0x0000000c0b0c7220 */ /* 0x004fc40000400000 */
[C---:B------:R-:W-:Y:S02]  /*7190*/  FMUL R13, R11.reuse, R13 ;  /* 0x0000000d0b0d7220 */ /* 0x040fe40000400000 */
[C---:B---3--:R-:W-:Y:S02]  /*71a0*/  FMUL R14, R172.reuse, R14 ;  /* 0x0000000eac0e7220 */ /* 0x048fe40000400000 */
[C---:B------:R-:W-:Y:S02]  /*71b0*/  FMUL R15, R172.reuse, R15 ;  /* 0x0000000fac0f7220 */ /* 0x040fe40000400000 */
[C---:B------:R-:W-:Y:S02]  /*71c0*/  FMUL R16, R11.reuse, R16 ;  /* 0x000000100b107220 */ /* 0x040fe40000400000 */
[----:B------:R-:W-:Y:S02]  /*71d0*/  FMUL R17, R11, R17 ;  /* 0x000000110b117220 */ /* 0x000fe40000400000 */
[----:B------:R-:W-:-:S02]  /*71e0*/  FMUL R18, R172, R18 ;  /* 0x00000012ac127220 */ /* 0x000fc40000400000 */
[C---:B------:R-:W-:Y:S02]  /*71f0*/  FMUL R19, R172.reuse, R19 ;  /* 0x00000013ac137220 */ /* 0x040fe40000400000 */
[C---:B------:R-:W-:Y:S02]  /*7200*/  FMUL R20, R11.reuse, R20 ;  /* 0x000000140b147220 */ /* 0x040fe40000400000 */
        /* <DEDUP_REMOVED lines=22> */
[----:B------:R-:W-:Y:S02]  /*7370*/  FMUL R71, R172, R71 ;  /* 0x00000047ac477220 */ /* 0x000fe40000400000 */
[C---:B----4-:R-:W-:Y:S02]  /*7380*/  FMUL R36, R173.reuse, R36 ;  /* 0x00000024ad247220 */ /* 0x050fe40000400000 */
[C---:B------:R-:W-:Y:S02]  /*7390*/  FMUL R37, R173.reuse, R37 ;  /* 0x00000025ad257220 */ /* 0x040fe40000400000 */
[C---:B-----5:R-:W-:Y:S02]  /*73a0*/  FMUL R38, R174.reuse, R38 ;  /* 0x00000026ae267220 */ /* 0x060fe40000400000 */
        /* <DEDUP_REMOVED lines=27> */
[C---:B------:R-:W-:Y:S02]  /*7560*/  FMUL R66, R174.reuse, R66 ;  /* 0x00000042ae427220 */ /* 0x040fe40000400000 */
[----:B------:R-:W-:Y:S02]  /*7570*/  FMUL R67, R174, R67 ;  /* 0x00000043ae437220 */ /* 0x000fe40000400000 */
[----:B------:R-:W-:Y:S02]  /*7580*/  FFMA R212, R11, R212, R193 ;  /* 0x000000d40bd47223 */ /* 0x000fe400000000c1 */
[----:B------:R-:W-:Y:S01]  /*7590*/  IMAD.MOV.U32 R11, RZ, RZ, 0x10 ;  /* 0x00000010ff0b7424 */ /* 0x000fe200078e00ff */
[----:B0-----:R-:W-:Y:S01]  /*75a0*/  HMMA.16816.F32.BF16 R12, R168, R80, R12 ;  /* 0x00000050a80c723c */ /* 0x001fe2000004180c */
[----:B------:R-:W-:Y:S01]  /*75b0*/  FFMA R213, R196, R213, R195 ;  /* 0x000000d5c4d57223 */ /* 0x000fe200000000c3 */
[----:B------:R-:W-:Y:S01]  /*75c0*/  MOV R186, R2 ;  /* 0x0000000200ba7202 */ /* 0x000fe20000000f00 */
[C---:B------:R-:W-:Y:S01]  /*75d0*/  IMAD R160, R11.reuse, c[0x0][0x1a4], R160 ;  /* 0x000069000ba07a24 */ /* 0x040fe200078e02a0 */
[----:B------:R-:W-:Y:S01]  /*75e0*/  MOV R196, R4 ;  /* 0x0000000400c47202 */ /* 0x000fe20000000f00 */
[----:B------:R-:W-:-:S03]  /*75f0*/  IMAD R178, R11, c[0x0][0x1b4], R178 ;  /* 0x00006d000bb27a24 */ /* 0x000fc600078e02b2 */
[----:B------:R-:W-:Y:S01]  /*7600*/  HMMA.16816.F32.BF16 R16, R168, R82, R16 ;  /* 0x00000052a810723c */ /* 0x000fe20000041810 */
[----:B------:R-:W-:Y:S01]  /*7610*/  FFMA R211, R172, R211, R184 ;  /* 0x000000d3acd37223 */ /* 0x000fe200000000b8 */
[----:B------:R-:W-:Y:S01]  /*7620*/  MOV R11, R6 ;  /* 0x00000006000b7202 */ /* 0x000fe20000000f00 */
[----:B------:R-:W-:Y:S01]  /*7630*/  FFMA R210, R173, R210, R183 ;  /* 0x000000d2add27223 */ /* 0x000fe200000000b7 */
[----:B------:R-:W-:Y:S01]  /*7640*/  MOV R182, R8 ;  /* 0x0000000800b67202 */ /* 0x000fe20000000f00 */
[----:B------:R-:W-:-:S03]  /*7650*/  FFMA R209, R174, R209, R10 ;  /* 0x000000d1aed17223 */ /* 0x000fc6000000000a */
[----:B------:R-:W-:Y:S01]  /*7660*/  HMMA.16816.F32.BF16 R20, R168, R84, R20 ;  /* 0x00000054a814723c */ /* 0x000fe20000041814 */
[----:B------:R-:W-:Y:S02]  /*7670*/  IMAD.MOV.U32 R200, RZ, RZ, R3 ;  /* 0x000000ffffc87224 */ /* 0x000fe400078e0003 */
[----:B------:R-:W-:Y:S02]  /*7680*/  IMAD.MOV.U32 R195, RZ, RZ, R5 ;  /* 0x000000ffffc37224 */ /* 0x000fe400078e0005 */
[----:B------:R-:W-:-:S03]  /*7690*/  IMAD.MOV.U32 R185, RZ, RZ, R7 ;  /* 0x000000ffffb97224 */ /* 0x000fc600078e0007 */
[----:B------:R-:W-:Y:S01]  /*76a0*/  HMMA.16816.F32.BF16 R24, R168, R86, R24 ;  /* 0x00000056a818723c */ /* 0x000fe20000041818 */
[----:B------:R-:W-:-:S07]  /*76b0*/  IMAD.MOV.U32 R208, RZ, RZ, R9 ;  /* 0x000000ffffd07224 */ /* 0x000fce00078e0009 */
[C---:B------:R-:W-:Y:S08]  /*76c0*/  HMMA.16816.F32.BF16 R72, R168.reuse, R88, R72 ;  /* 0x00000058a848723c */ /* 0x040ff00000041848 */
[C---:B------:R-:W-:Y:S08]  /*76d0*/  HMMA.16816.F32.BF16 R28, R168.reuse, R90, R28 ;  /* 0x0000005aa81c723c */ /* 0x040ff0000004181c */
[C---:B------:R-:W-:Y:S08]  /*76e0*/  HMMA.16816.F32.BF16 R32, R168.reuse, R92, R32 ;  /* 0x0000005ca820723c */ /* 0x040ff00000041820 */
[----:B------:R-:W-:Y:S08]  /*76f0*/  HMMA.16816.F32.BF16 R68, R168, R94, R68 ;  /* 0x0000005ea844723c */ /* 0x000ff00000041844 */
[C---:B-1----:R-:W-:Y:S08]  /*7700*/  HMMA.16816.F32.BF16 R36, R96.reuse, R80, R36 ;  /* 0x000000506024723c */ /* 0x042ff00000041824 */
[C---:B------:R-:W-:Y:S08]  /*7710*/  HMMA.16816.F32.BF16 R40, R96.reuse, R82, R40 ;  /* 0x000000526028723c */ /* 0x040ff00000041828 */
[C---:B------:R-:W-:Y:S08]  /*7720*/  HMMA.16816.F32.BF16 R44, R96.reuse, R84, R44 ;  /* 0x00000054602c723c */ /* 0x040ff0000004182c */
[C---:B------:R-:W-:Y:S08]  /*7730*/  HMMA.16816.F32.BF16 R48, R96.reuse, R86, R48 ;  /* 0x000000566030723c */ /* 0x040ff00000041830 */
[C---:B------:R-:W-:Y:S08]  /*7740*/  HMMA.16816.F32.BF16 R52, R96.reuse, R88, R52 ;  /* 0x000000586034723c */ /* 0x040ff00000041834 */
[C---:B------:R-:W-:Y:S08]  /*7750*/  HMMA.16816.F32.BF16 R56, R96.reuse, R90, R56 ;  /* 0x0000005a6038723c */ /* 0x040ff00000041838 */
[C---:B------:R-:W-:Y:S08]  /*7760*/  HMMA.16816.F32.BF16 R60, R96.reuse, R92, R60 ;  /* 0x0000005c603c723c */ /* 0x040ff0000004183c */
[----:B------:R-:W-:Y:S01]  /*7770*/  HMMA.16816.F32.BF16 R64, R96, R94, R64 ;  /* 0x0000005e6040723c */ /* 0x000fe20000041840 */
[----:B------:R-:W-:Y:S01]  /*7780*/  @P2 CALL.REL.NOINC `(.L_x_0) ;  /* 0x0000001000002944 */ /* 0x000fe20003c00000 */
[----:B------:R-:W-:Y:S06]  /*7790*/  BRA `(.L_x_1) ;  /* 0xffffccc000007947 */ /* 0x000fec000383ffff */
.L_x_0:
[----:B------:R-:W0:Y:S01]  /*77a0*/  S2R R10, SR_TID.X ;  /* 0x00000000000a7919 */ /* 0x000e220000002100 */
[----:B------:R-:W-:Y:S01]  /*77b0*/  MOV R90, R12 ;  /* 0x0000000c005a7202 */ /* 0x000fe20000000f00 */
[----:B------:R-:W-:Y:S01]  /*77c0*/  FMUL R12, R211, 8388608 ;  /* 0x4b000000d30c7820 */ /* 0x000fe20000400000 */
[----:B------:R-:W-:Y:S01]  /*77d0*/  FSETP.GEU.AND P2, PT, R210, 1.175494350822287508e-38, PT ;  /* 0x00800000d200780b */ /* 0x000fe20003f4e000 */
[----:B------:R-:W1:Y:S01]  /*77e0*/  S2R R81, SR_CTAID.Y ;  /* 0x0000000000517919 */ /* 0x000e620000002600 */
[----:B------:R-:W-:Y:S01]  /*77f0*/  IMAD.MOV.U32 R186, RZ, RZ, R13 ;  /* 0x000000ffffba7224 */ /* 0x000fe200078e000d */
[----:B------:R-:W-:Y:S01]  /*7800*/  MOV R194, R20 ;  /* 0x0000001400c27202 */ /* 0x000fe20000000f00 */
[----:B------:R-:W-:Y:S01]  /*7810*/  FMUL R13, R212, 8388608 ;  /* 0x4b000000d40d7820 */ /* 0x000fe20000400000 */
[----:B------:R-:W-:Y:S01]  /*7820*/  MOV R180, R14 ;  /* 0x0000000e00b47202 */ /* 0x000fe20000000f00 */
[----:B------:R-:W-:Y:S01]  /*7830*/  IMAD.MOV.U32 R179, RZ, RZ, R21 ;  /* 0x000000ffffb37224 */ /* 0x000fe200078e0015 */
[----:B------:R-:W-:Y:S01]  /*7840*/  MOV R175, R22 ;  /* 0x0000001600af7202 */ /* 0x000fe20000000f00 */
[----:B------:R-:W-:Y:S01]  /*7850*/  IMAD.MOV.U32 R162, RZ, RZ, R15 ;  /* 0x000000ffffa27224 */ /* 0x000fe200078e000f */
[----:B------:R-:W-:Y:S01]  /*7860*/  MOV R189, R100 ;  /* 0x0000006400bd7202 */ /* 0x000fe20000000f00 */
[----:B------:R-:W-:Y:S01]  /*7870*/  IMAD.MOV.U32 R20, RZ, RZ, R23 ;  /* 0x000000ffff147224 */ /* 0x000fe200078e0017 */
[----:B------:R-:W-:Y:S01]  /*7880*/  MOV R251, 0x3dc6b27f ;  /* 0x3dc6b27f00fb7802 */ /* 0x000fe20000000f00 */
[C---:B------:R-:W-:Y:S01]  /*7890*/  FMUL R244, R209.reuse, 8388608 ;  /* 0x4b000000d1f47820 */ /* 0x040fe20000400000 */
[----:B------:R-:W-:Y:S01]  /*78a0*/  FSETP.GEU.AND P3, PT, |R209|, 1.175494350822287508e-38, PT ;  /* 0x00800000d100780b */ /* 0x000fe20003f6e200 */
[----:B------:R-:W-:Y:S01]  /*78b0*/  IMAD.MOV.U32 R172, RZ, RZ, R113 ;  /* 0x000000ffffac7224 */ /* 0x000fe200078e0071 */
[C---:B------:R-:W-:Y:S01]  /*78c0*/  FSETP.GT.AND P5, PT, |R210|.reuse, 8.50705917302346158658e+37, PT ;  /* 0x7e800000d200780b */ /* 0x040fe20003fa4200 */
[----:B------:R-:W-:Y:S01]  /*78d0*/  IMAD.MOV.U32 R113, RZ, RZ, R61 ;  /* 0x000000ffff717224 */ /* 0x000fe200078e003d */
[----:B------:R-:W-:Y:S01]  /*78e0*/  FSETP.GEU.AND P4, PT, |R210|, 1.175494350822287508e-38, PT ;  /* 0x00800000d200780b */ /* 0x000fe20003f8e200 */
[----:B------:R-:W2:Y:S01]  /*78f0*/  S2R R238, SR_TID.X ;  /* 0x0000000000ee7919 */ /* 0x000ea20000002100 */
[----:B------:R-:W-:Y:S01]  /*7900*/  FSETP.GEU.AND P6, PT, |R212|, 1.175494350822287508e-38, PT ;  /* 0x00800000d400780b */ /* 0x000fe20003fce200 */
[----:B------:R-:W-:Y:S01]  /*7910*/  FMUL R243, R213, 8388608 ;  /* 0x4b000000d5f37820 */ /* 0x000fe20000400000 */
[----:B0-----:R-:W-:Y:S01]  /*7920*/  LOP3.LUT R80, R10, 0x3f, RZ, 0xc0, !PT ;  /* 0x0000003f0a507812 */ /* 0x001fe200078ec0ff */
[----:B------:R-:W0:Y:S01]  /*7930*/  S2R R93, SR_TID.X ;  /* 0x00000000005d7919 */ /* 0x000e220000002100 */
[----:B------:R-:W-:Y:S01]  /*7940*/  MOV R89, R124 ;  /* 0x0000007c00597202 */ /* 0x000fe20000000f00 */
[----:B------:R-:W-:Y:S01]  /*7950*/  IMAD.MOV.U32 R96, RZ, RZ, R125 ;  /* 0x000000ffff607224 */ /* 0x000fe200078e007d */
[----:B------:R-:W-:Y:S01]  /*7960*/  MOV R88, R126 ;  /* 0x0000007e00587202 */ /* 0x000fe20000000f00 */
[----:B------:R-:W3:Y:S01]  /*7970*/  S2R R10, SR_CTAID.X ;  /* 0x00000000000a7919 */ /* 0x000ee20000002500 */
[----:B-1----:R-:W-:Y:S01]  /*7980*/  IMAD R0, R81, c[0x0][0x1c0], RZ ;  /* 0x0000700051007a24 */ /* 0x002fe200078e02ff */
[----:B------:R-:W-:Y:S01]  /*7990*/  MOV R97, R120 ;  /* 0x0000007800617202 */ /* 0x000fe20000000f00 */
[----:B------:R-:W-:Y:S01]  /*79a0*/  @P5 FMUL R65, R65, 0.25 ;  /* 0x3e80000041415820 */ /* 0x000fe20000400000 */
        /* <DEDUP_REMOVED lines=18> */
[----:B--2---:R-:W-:Y:S01]  /*7ad0*/  SHF.L.U32 R252, R238, 0x2, RZ ;  /* 0x00000002eefc7819 */ /* 0x004fe200000006ff */
[----:B------:R-:W-:Y:S01]  /*7ae0*/  @P5 FMUL R44, R44, 0.25 ;  /* 0x3e8000002c2c5820 */ /* 0x000fe20000400000 */
[----:B---3--:R-:W-:Y:S01]  /*7af0*/  LEA R10, R10, R80, 0x6 ;  /* 0x000000500a0a7211 */ /* 0x008fe200078e30ff */
[----:B------:R-:W-:Y:S01]  /*7b00*/  @P5 FMUL R41, R41, 0.25 ;  /* 0x3e80000029295820 */ /* 0x000fe20000400000 */
[----:B------:R-:W-:Y:S01]  /*7b10*/  LOP3.LUT R95, R238, 0x18, RZ, 0xc0, !PT ;  /* 0x00000018ee5f7812 */ /* 0x000fe200078ec0ff */
[----:B------:R-:W-:Y:S01]  /*7b20*/  @P5 FMUL R40, R40, 0.25 ;  /* 0x3e80000028285820 */ /* 0x000fe20000400000 */
[----:B------:R-:W-:Y:S01]  /*7b30*/  BAR.SYNC.DEFER_BLOCKING 0x0 ;  /* 0x0000000000007b1d */ /* 0x000fe20000010000 */
[----:B------:R-:W-:Y:S01]  /*7b40*/  IMAD R11, R10, c[0x0][0x1c4], RZ ;  /* 0x000071000a0b7a24 */ /* 0x000fe200078e02ff */
[----:B------:R-:W-:Y:S01]  /*7b50*/  LOP3.LUT R239, R252, 0x80, RZ, 0xc0, !PT ;  /* 0x00000080fcef7812 */ /* 0x000fe200078ec0ff */
[----:B------:R-:W-:-:S02]  /*7b60*/  IMAD.SHL.U32 R10, R0, 0x2, RZ ;  /* 0x00000002000a7824 */ /* 0x000fc400078e00ff */
[----:B------:R-:W-:Y:S01]  /*7b70*/  IMAD.HI R0, R0, 0x2, RZ ;  /* 0x0000000200007827 */ /* 0x000fe200078e02ff */
[----:B------:R-:W-:-:S03]  /*7b80*/  SHF.L.U32 R81, R11, 0x1, RZ ;  /* 0x000000010b517819 */ /* 0x000fc600000006ff */
[----:B------:R-:W-:Y:S01]  /*7b90*/  IMAD.HI R11, R11, 0x2, RZ ;  /* 0x000000020b0b7827 */ /* 0x000fe200078e02ff */
[----:B------:R-:W-:Y:S02]  /*7ba0*/  IADD3 R10, P0, P1, R81, c[0x0][0x178], R10 ;  /* 0x00005e00510a7a10 */ /* 0x000fe4000791e00a */
[----:B------:R-:W-:Y:S01]  /*7bb0*/  MOV R81, R157 ;  /* 0x0000009d00517202 */ /* 0x000fe20000000f00 */
[----:B------:R-:W-:Y:S01]  /*7bc0*/  @P5 FMUL R37, R37, 0.25 ;  /* 0x3e80000025255820 */ /* 0x000fe20000400000 */
[----:B------:R-:W-:Y:S01]  /*7bd0*/  IADD3.X R0, R11, c[0x0][0x17c], R0, P0, P1 ;  /* 0x00005f000b007a10 */ /* 0x000fe200007e2400 */
[----:B------:R-:W-:Y:S01]  /*7be0*/  FMUL R11, R210, 8388608 ;  /* 0x4b000000d20b7820 */ /* 0x000fe20000400000 */
[----:B------:R-:W-:Y:S01]  /*7bf0*/  FSETP.GEU.AND P1, PT, R211, 1.175494350822287508e-38, PT ;  /* 0x00800000d300780b */ /* 0x000fe20003f2e000 */
[----:B------:R-:W-:Y:S01]  /*7c00*/  @P5 FMUL R36, R36, 0.25 ;  /* 0x3e80000024245820 */ /* 0x000fe20000400000 */
[----:B------:R-:W-:Y:S01]  /*7c10*/  FSETP.GEU.AND P0, PT, R212, 1.175494350822287508e-38, PT ;  /* 0x00800000d400780b */ /* 0x000fe20003f0e000 */
[----:B------:R-:W-:Y:S01]  /*7c20*/  @!P4 FMUL R65, R65, 16777216 ;  /* 0x4b8000004141c820 */ /* 0x000fe20000400000 */
[----:B------:R-:W-:Y:S01]  /*7c30*/  FSEL R11, R11, R210, !P2 ;  /* 0x000000d20b0b7208 */ /* 0x000fe20005000000 */
[----:B------:R-:W-:Y:S01]  /*7c40*/  @P5 FMUL R210, R210, 0.25 ;  /* 0x3e800000d2d25820 */ /* 0x000fe20000400000 */
[----:B------:R-:W-:Y:S01]  /*7c50*/  FSEL R12, R12, R211, !P1 ;  /* 0x000000d30c0c7208 */ /* 0x000fe20004800000 */
[----:B------:R-:W-:Y:S01]  /*7c60*/  @!P4 FMUL R64, R64, 16777216 ;  /* 0x4b8000004040c820 */ /* 0x000fe20000400000 */
[----:B------:R-:W-:Y:S01]  /*7c70*/  IADD3 R21, R11, -0x3f3504f3, RZ ;  /* 0xc0cafb0d0b157810 */ /* 0x000fe20007ffe0ff */
[----:B------:R-:W-:Y:S01]  /*7c80*/  @!P4 FMUL R113, R113, 16777216 ;  /* 0x4b8000007171c820 */ /* 0x000fe20000400000 */
[----:B------:R-:W-:Y:S01]  /*7c90*/  IADD3 R15, R12, -0x3f3504f3, RZ ;  /* 0xc0cafb0d0c0f7810 */ /* 0x000fe20007ffe0ff */
[----:B------:R-:W-:Y:S01]  /*7ca0*/  @!P4 FMUL R57, R57, 16777216 ;  /* 0x4b8000003939c820 */ /* 0x000fe20000400000 */
[----:B------:R-:W-:Y:S01]  /*7cb0*/  FSEL R13, R13, R212, !P0 ;  /* 0x000000d40d0d7208 */ /* 0x000fe20004000000 */
[----:B------:R-:W-:Y:S01]  /*7cc0*/  @!P4 FMUL R56, R56, 16777216 ;  /* 0x4b8000003838c820 */ /* 0x000fe20000400000 */
[----:B------:R-:W-:Y:S01]  /*7cd0*/  LOP3.LUT R92, R21, 0xff800000, RZ, 0xc0, !PT ;  /* 0xff800000155c7812 */ /* 0x000fe200078ec0ff */
[----:B------:R-:W-:Y:S01]  /*7ce0*/  @!P4 FMUL R53, R53, 16777216 ;  /* 0x4b8000003535c820 */ /* 0x000fe20000400000 */
[----:B------:R-:W-:Y:S01]  /*7cf0*/  LOP3.LUT R23, R15, 0xff800000, RZ, 0xc0, !PT ;  /* 0xff8000000f177812 */ /* 0x000fe200078ec0ff */
[----:B------:R-:W-:Y:S01]  /*7d00*/  @!P4 FMUL R52, R52, 16777216 ;  /* 0x4b8000003434c820 */ /* 0x000fe20000400000 */
[----:B------:R-:W-:Y:S01]  /*7d10*/  IADD3 R14, R13, -0x3f3504f3, RZ ;  /* 0xc0cafb0d0d0e7810 */ /* 0x000fe20007ffe0ff */
[----:B------:R-:W1:Y:S01]  /*7d20*/  I2F R85, R92 ;  /* 0x0000005c00557306 */ /* 0x000e620000201400 */
[----:B------:R-:W-:Y:S01]  /*7d30*/  IADD3 R21, R11, -R92, RZ ;  /* 0x8000005c0b157210 */ /* 0x000fe20007ffe0ff */
[----:B------:R-:W-:Y:S01]  /*7d40*/  IMAD.IADD R15, R12, 0x1, -R23 ;  /* 0x000000010c0f7824 */ /* 0x000fe200078e0a17 */
[----:B------:R-:W-:Y:S01]  /*7d50*/  LOP3.LUT R22, R14, 0xff800000, RZ, 0xc0, !PT ;  /* 0xff8000000e167812 */ /* 0x000fe200078ec0ff */
[----:B------:R-:W-:Y:S01]  /*7d60*/  @!P4 FMUL R49, R49, 16777216 ;  /* 0x4b8000003131c820 */ /* 0x000fe20000400000 */
[----:B------:R-:W-:Y:S01]  /*7d70*/  MOV R157, R116 ;  /* 0x00000074009d7202 */ /* 0x000fe20000000f00 */
[----:B------:R-:W-:-:S02]  /*7d80*/  FADD R100, R21, -1 ;  /* 0xbf80000015647421 */ /* 0x000fc40000000000 */
[----:B------:R-:W-:Y:S01]  /*7d90*/  FADD R94, R15, -1 ;  /* 0xbf8000000f5e7421 */ /* 0x000fe20000000000 */
[----:B------:R2:W-:Y:S01]  /*7da0*/  I2F R92, R23 ;  /* 0x00000017005c7306 */ /* 0x0005e20000201400 */
[----:B------:R-:W-:Y:S02]  /*7db0*/  IMAD.IADD R14, R13, 0x1, -R22 ;  /* 0x000000010d0e7824 */ /* 0x000fe400078e0a16 */
[-C--:B------:R-:W-:Y:S02]  /*7dc0*/  FFMA.FTZ R21, R100, R251.reuse, -0.16845393180847167969 ;  /* 0xbe2c7f3064157423 */ /* 0x080fe400000100fb */
[----:B------:R-:W-:Y:S02]  /*7dd0*/  FFMA.FTZ R15, R94, R251, -0.16845393180847167969 ;  /* 0xbe2c7f305e0f7423 */ /* 0x000fe400000100fb */
[----:B------:R-:W-:Y:S01]  /*7de0*/  FADD R86, R14, -1 ;  /* 0xbf8000000e567421 */ /* 0x000fe20000000000 */
[----:B------:R-:W-:Y:S01]  /*7df0*/  FSEL R14, RZ, -23, P2 ;  /* 0xc1b80000ff0e7808 */ /* 0x000fe20001000000 */
[----:B------:R-:W-:Y:S01]  /*7e00*/  FFMA.FTZ R87, R100, R21, 0.1716887056827545166 ;  /* 0x3e2fcf2a64577423 */ /* 0x000fe20000010015 */
[----:B------:R-:W-:Y:S01]  /*7e10*/  ISETP.GE.U32.AND P2, PT, R11, 0x7f800000, PT ;  /* 0x7f8000000b00780c */ /* 0x000fe20003f46070 */
[----:B------:R-:W-:Y:S01]  /*7e20*/  FFMA.FTZ R21, R94, R15, 0.1716887056827545166 ;  /* 0x3e2fcf2a5e157423 */ /* 0x000fe2000001000f */
[----:B--2---:R-:W-:Y:S01]  /*7e30*/  FSEL R23, RZ, -23, P1 ;  /* 0xc1b80000ff177808 */ /* 0x004fe20000800000 */
[----:B------:R-:W-:Y:S01]  /*7e40*/  FFMA.FTZ R15, R86, R251, -0.16845393180847167969 ;  /* 0xbe2c7f30560f7423 */ /* 0x000fe200000100fb */
[----:B------:R-:W-:Y:S01]  /*7e50*/  ISETP.GE.U32.AND P1, PT, R12, 0x7f800000, PT ;  /* 0x7f8000000c00780c */ /* 0x000fe20003f26070 */
[----:B------:R-:W-:-:S02]  /*7e60*/  FFMA.FTZ R21, R94, R21, -0.17900948226451873779 ;  /* 0xbe374e435e157423 */ /* 0x000fc40000010015 */
[----:B------:R-:W-:Y:S02]  /*7e70*/  FFMA.FTZ R15, R86, R15, 0.1716887056827545166 ;  /* 0x3e2fcf2a560f7423 */ /* 0x000fe4000001000f */
[----:B------:R-:W-:Y:S02]  /*7e80*/  FFMA.FTZ R21, R94, R21, 0.20512372255325317383 ;  /* 0x3e520bf45e157423 */ /* 0x000fe40000010015 */
[----:B------:R-:W-:Y:S02]  /*7e90*/  FFMA.FTZ R15, R86, R15, -0.17900948226451873779 ;  /* 0xbe374e43560f7423 */ /* 0x000fe4000001000f */
[----:B------:R-:W-:Y:S02]  /*7ea0*/  FFMA.FTZ R21, R94, R21, -0.24046532809734344482 ;  /* 0xbe763c8b5e157423 */ /* 0x000fe40000010015 */
[----:B------:R-:W-:Y:S02]  /*7eb0*/  FFMA.FTZ R15, R86, R15, 0.20512372255325317383 ;  /* 0x3e520bf4560f7423 */ /* 0x000fe4000001000f */
[----:B------:R-:W-:-:S02]  /*7ec0*/  FFMA.FTZ R21, R94, R21, 0.28857114911079406738 ;  /* 0x3e93bf995e157423 */ /* 0x000fc40000010015 */
[----:B------:R-:W-:Y:S02]  /*7ed0*/  FFMA.FTZ R15, R86, R15, -0.24046532809734344482 ;  /* 0xbe763c8b560f7423 */ /* 0x000fe4000001000f */
[----:B-1----:R-:W-:Y:S01]  /*7ee0*/  FFMA.FTZ R247, R85, 1.1920928955078125e-07, R14 ;  /* 0x3400000055f77823 */ /* 0x002fe2000001000e */
[----:B------:R-:W-:Y:S01]  /*7ef0*/  FSEL R14, RZ, -23, P0 ;  /* 0xc1b80000ff0e7808 */ /* 0x000fe20000000000 */
[----:B------:R-:W-:Y:S01]  /*7f00*/  FFMA.FTZ R85, R94, R21, -0.36067417263984680176 ;  /* 0xbeb8aa495e557423 */ /* 0x000fe20000010015 */
[----:B------:R-:W-:Y:S01]  /*7f10*/  ISETP.GE.U32.AND P0, PT, R13, 0x7f800000, PT ;  /* 0x7f8000000d00780c */ /* 0x000fe20003f06070 */
[----:B------:R-:W-:Y:S02]  /*7f20*/  FFMA.FTZ R87, R100, R87, -0.17900948226451873779 ;  /* 0xbe374e4364577423 */ /* 0x000fe40000010057 */
[----:B------:R-:W-:Y:S02]  /*7f30*/  FFMA.FTZ R21, R86, R15, 0.28857114911079406738 ;  /* 0x3e93bf9956157423 */ /* 0x000fe4000001000f */
[----:B------:R-:W-:Y:S01]  /*7f40*/  FFMA.FTZ R87, R100, R87, 0.20512372255325317383 ;  /* 0x3e520bf464577423 */ /* 0x000fe20000010057 */
[----:B------:R-:W1:Y:S01]  /*7f50*/  I2F R15, R22 ;  /* 0x00000016000f7306 */ /* 0x000e620000201400 */
[----:B------:R-:W-:-:S02]  /*7f60*/  FFMA.FTZ R21, R86, R21, -0.36067417263984680176 ;  /* 0xbeb8aa4956157423 */ /* 0x000fc40000010015 */
[----:B------:R-:W-:Y:S02]  /*7f70*/  FFMA.FTZ R87, R100, R87, -0.24046532809734344482 ;  /* 0xbe763c8b64577423 */ /* 0x000fe40000010057 */
[----:B------:R-:W-:Y:S02]  /*7f80*/  FFMA.FTZ R21, R86, R21, 0.48089820146560668945 ;  /* 0x3ef6384a56157423 */ /* 0x000fe40000010015 */
[----:B------:R-:W-:Y:S02]  /*7f90*/  FFMA.FTZ R87, R100, R87, 0.28857114911079406738 ;  /* 0x3e93bf9964577423 */ /* 0x000fe40000010057 */
[----:B------:R-:W-:Y:S02]  /*7fa0*/  FFMA.FTZ R21, R86, R21, -0.72134751081466674805 ;  /* 0xbf38aa3b56157423 */ /* 0x000fe40000010015 */
[----:B------:R-:W-:Y:S02]  /*7fb0*/  FFMA.FTZ R87, R100, R87, -0.36067417263984680176 ;  /* 0xbeb8aa4964577423 */ /* 0x000fe40000010057 */
[----:B------:R-:W-:-:S02]  /*7fc0*/  FMUL R21, R86, R21 ;  /* 0x0000001556157220 */ /* 0x000fc40000400000 */
[----:B------:R-:W-:Y:S02]  /*7fd0*/  FFMA.FTZ R87, R100, R87, 0.48089820146560668945 ;  /* 0x3ef6384a64577423 */ /* 0x000fe40000010057 */
[----:B------:R-:W-:Y:S02]  /*7fe0*/  FMUL R21, R86, R21 ;  /* 0x0000001556157220 */ /* 0x000fe40000400000 */
[----:B------:R-:W-:Y:S02]  /*7ff0*/  FFMA.FTZ R87, R100, R87, -0.72134751081466674805 ;  /* 0xbf38aa3b64577423 */ /* 0x000fe40000010057 */
[----:B-1----:R-:W-:Y:S01]  /*8000*/  FFMA.FTZ R14, R15, 1.1920928955078125e-07, R14 ;  /* 0x340000000f0e7823 */ /* 0x002fe2000001000e */
[----:B------:R-:W-:Y:S01]  /*8010*/  @P1 MOV R15, 0x7f800000 ;  /* 0x7f800000000f1802 */ /* 0x000fe20000000f00 */
[----:B------:R-:W-:Y:S02]  /*8020*/  FFMA.FTZ R21, R86, 1.4426950216293334961, R21 ;  /* 0x3fb8aa3b56157823 */ /* 0x000fe40000010015 */
[----:B------:R-:W-:-:S02]  /*8030*/  FFMA.FTZ R85, R94, R85, 0.48089820146560668945 ;  /* 0x3ef6384a5e557423 */ /* 0x000fc40000010055 */
[----:B------:R-:W-:Y:S02]  /*8040*/  FMUL R87, R100, R87 ;  /* 0x0000005764577220 */ /* 0x000fe40000400000 */
[----:B------:R-:W-:Y:S02]  /*8050*/  FADD R249, R14, R21 ;  /* 0x000000150ef97221 */ /* 0x000fe40000000000 */
[----:B------:R-:W-:Y:S02]  /*8060*/  FFMA.FTZ R85, R94, R85, -0.72134751081466674805 ;  /* 0xbf38aa3b5e557423 */ /* 0x000fe40000010055 */
[----:B------:R-:W-:Y:S02]  /*8070*/  @P0 IMAD.MOV.U32 R14, RZ, RZ, 0x7f800000 ;  /* 0x7f800000ff0e0424 */ /* 0x000fe400078e00ff */
[----:B------:R-:W-:Y:S02]  /*8080*/  FMUL R87, R100, R87 ;  /* 0x0000005764577220 */ /* 0x000fe40000400000 */
[----:B------:R-:W-:-:S02]  /*8090*/  FMUL R85, R94, R85 ;  /* 0x000000555e557220 */ /* 0x000fc40000400000 */
[----:B------:R-:W-:Y:S01]  /*80a0*/  @P0 FFMA.FTZ R249, R13, R14, +INF ;  /* 0x7f8000000df90423 */ /* 0x000fe2000001000e */
[----:B------:R-:W-:Y:S01]  /*80b0*/  FSETP.GT.AND P0, PT, |R209|, 8.50705917302346158658e+37, PT ;  /* 0x7e800000d100780b */ /* 0x000fe20003f04200 */
[----:B------:R-:W-:Y:S01]  /*80c0*/  FFMA.FTZ R100, R100, 1.4426950216293334961, R87 ;  /* 0x3fb8aa3b64647823 */ /* 0x000fe20000010057 */
[----:B------:R-:W-:Y:S01]  /*80d0*/  MOV R87, R60 ;  /* 0x0000003c00577202 */ /* 0x000fe20000000f00 */
[----:B------:R-:W-:Y:S01]  /*80e0*/  FMUL R85, R94, R85 ;  /* 0x000000555e557220 */ /* 0x000fe20000400000 */
[----:B------:R-:W-:Y:S01]  /*80f0*/  SHF.L.U32 R60, R238, 0xc, RZ ;  /* 0x0000000cee3c7819 */ /* 0x000fe200000006ff */
[----:B------:R-:W-:Y:S02]  /*8100*/  @P2 IMAD.MOV.U32 R22, RZ, RZ, 0x7f800000 ;  /* 0x7f800000ff162424 */ /* 0x000fe400078e00ff */
[----:B------:R-:W-:Y:S01]  /*8110*/  FADD R247, R247, R100 ;  /* 0x00000064f7f77221 */ /* 0x000fe20000000000 */
[----:B------:R-:W-:Y:S01]  /*8120*/  LOP3.LUT R60, R60, 0x6000, RZ, 0xc0, !PT ;  /* 0x000060003c3c7812 */ /* 0x000fe200078ec0ff */
[----:B------:R-:W-:Y:S01]  /*8130*/  FFMA.FTZ R94, R94, 1.4426950216293334961, R85 ;  /* 0x3fb8aa3b5e5e7823 */ /* 0x000fe20000010055 */
[----:B------:R-:W-:Y:S01]  /*8140*/  MOV R85, R63 ;  /* 0x0000003f00557202 */ /* 0x000fe20000000f00 */
[----:B------:R-:W-:Y:S01]  /*8150*/  @P2 FFMA.FTZ R247, R11, R22, +INF ;  /* 0x7f8000000bf72423 */ /* 0x000fe20000010016 */
[----:B------:R-:W-:Y:S01]  /*8160*/  FSETP.GEU.AND P2, PT, R209, 1.175494350822287508e-38, PT ;  /* 0x00800000d100780b */ /* 0x000fe20003f4e000 */
[----:B------:R-:W-:Y:S01]  /*8170*/  @P0 FMUL R67, R67, 0.25 ;  /* 0x3e80000043430820 */ /* 0x000fe20000400000 */
[----:B------:R-:W-:Y:S01]  /*8180*/  MOV R22, c[0x0][0x1c8] ;  /* 0x0000720000167a02 */ /* 0x000fe20000000f00 */
[----:B------:R-:W-:Y:S01]  /*8190*/  @P0 FMUL R66, R66, 0.25 ;  /* 0x3e80000042420820 */ /* 0x000fe20000400000 */
[----:B------:R-:W-:Y:S01]  /*81a0*/  FSEL R244, R244, R209, !P2 ;  /* 0x000000d1f4f47208 */ /* 0x000fe20005000000 */
[----:B------:R-:W-:-:S02]  /*81b0*/  @P0 FMUL R85, R85, 0.25 ;  /* 0x3e80000055550820 */ /* 0x000fc40000400000 */
[----:B------:R-:W-:Y:S02]  /*81c0*/  @P0 FMUL R62, R62, 0.25 ;  /* 0x3e8000003e3e0820 */ /* 0x000fe40000400000 */
[----:B------:R-:W-:Y:S02]  /*81d0*/  @P0 FMUL R59, R59, 0.25 ;  /* 0x3e8000003b3b0820 */ /* 0x000fe40000400000 */
[----:B------:R-:W-:Y:S02]  /*81e0*/  @P0 FMUL R58, R58, 0.25 ;  /* 0x3e8000003a3a0820 */ /* 0x000fe40000400000 */
[----:B------:R-:W-:Y:S02]  /*81f0*/  @P0 FMUL R55, R55, 0.25 ;  /* 0x3e80000037370820 */ /* 0x000fe40000400000 */
[----:B------:R-:W-:Y:S02]  /*8200*/  @P0 FMUL R54, R54, 0.25 ;  /* 0x3e80000036360820 */ /* 0x000fe40000400000 */
        /* <DEDUP_REMOVED lines=8> */
[----:B------:R-:W-:Y:S01]  /*8290*/  @P0 FMUL R209, R209, 0.25 ;  /* 0x3e800000d1d10820 */ /* 0x000fe20000400000 */
[----:B------:R-:W-:Y:S01]  /*82a0*/  FSETP.GT.AND P0, PT, |R211|, 8.50705917302346158658e+37, PT ;  /* 0x7e800000d300780b */ /* 0x000fe20003f04200 */
[----:B------:R-:W-:Y:S02]  /*82b0*/  FFMA.FTZ R23, R92, 1.1920928955078125e-07, R23 ;  /* 0x340000005c177823 */ /* 0x000fe40000010017 */
[----:B------:R-:W-:Y:S01]  /*82c0*/  @P5 FMUL R87, R87, 0.25 ;  /* 0x3e80000057575820 */ /* 0x000fe20000400000 */
[----:B------:R-:W-:Y:S01]  /*82d0*/  FSETP.GEU.AND P5, PT, |R213|, 1.175494350822287508e-38, PT ;  /* 0x00800000d500780b */ /* 0x000fe20003fae200 */
[----:B------:R-:W-:Y:S02]  /*82e0*/  FADD R248, R23, R94 ;  /* 0x0000005e17f87221 */ /* 0x000fe40000000000 */
[----:B------:R-:W-:Y:S01]  /*82f0*/  @P1 FFMA.FTZ R248, R12, R15, +INF ;  /* 0x7f8000000cf81423 */ /* 0x000fe2000001000f */
[----:B------:R-:W-:Y:S01]  /*8300*/  FSETP.GEU.AND P1, PT, |R211|, 1.175494350822287508e-38, PT ;  /* 0x00800000d300780b */ /* 0x000fe20003f2e200 */
[----:B------:R-:W-:-:S02]  /*8310*/  @!P4 FMUL R87, R87, 16777216 ;  /* 0x4b8000005757c820 */ /* 0x000fc40000400000 */
[----:B------:R-:W-:Y:S02]  /*8320*/  @!P4 FMUL R48, R48, 16777216 ;  /* 0x4b8000003030c820 */ /* 0x000fe40000400000 */
        /* <DEDUP_REMOVED lines=16> */
[----:B------:R-:W-:Y:S01]  /*8430*/  @P0 FMUL R211, R211, 0.25 ;  /* 0x3e800000d3d30820 */ /* 0x000fe20000400000 */
[----:B------:R-:W-:Y:S01]  /*8440*/  FSETP.GT.AND P0, PT, |R212|, 8.50705917302346158658e+37, PT ;  /* 0x7e800000d400780b */ /* 0x000fe20003f04200 */
[----:B------:R-:W-:-:S02]  /*8450*/  @!P4 FMUL R45, R45, 16777216 ;  /* 0x4b8000002d2dc820 */ /* 0x000fc40000400000 */
[----:B------:R-:W-:Y:S02]  /*8460*/  @!P4 FMUL R44, R44, 16777216 ;  /* 0x4b8000002c2cc820 */ /* 0x000fe40000400000 */
[----:B------:R-:W-:Y:S02]  /*8470*/  @!P4 FMUL R41, R41, 16777216 ;  /* 0x4b8000002929c820 */ /* 0x000fe40000400000 */
[----:B------:R-:W-:Y:S02]  /*8480*/  @!P4 FMUL R40, R40, 16777216 ;  /* 0x4b8000002828c820 */ /* 0x000fe40000400000 */
[----:B------:R-:W-:Y:S02]  /*8490*/  @!P4 FMUL R37, R37, 16777216 ;  /* 0x4b8000002525c820 */ /* 0x000fe40000400000 */
[----:B------:R-:W-:Y:S02]  /*84a0*/  @!P4 FMUL R36, R36, 16777216 ;  /* 0x4b8000002424c820 */ /* 0x000fe40000400000 */
        /* <DEDUP_REMOVED lines=16> */
[----:B------:R-:W-:Y:S01]  /*85b0*/  @P0 FMUL R90, R90, 0.25 ;  /* 0x3e8000005a5a0820 */ /* 0x000fe20000400000 */
[----:B------:R-:W-:Y:S01]  /*85c0*/  FSETP.GEU.AND P0, PT, |R214|, 1.175494350822287508e-38, PT ;  /* 0x00800000d600780b */ /* 0x000fe20003f0e200 */
[----:B------:R-:W-:Y:S01]  /*85d0*/  @!P4 FMUL R210, R210, 16777216 ;  /* 0x4b800000d2d2c820 */ /* 0x000fe20000400000 */
[----:B------:R-:W-:Y:S01]  /*85e0*/  FSETP.GT.AND P4, PT, |R213|, 8.50705917302346158658e+37, PT ;  /* 0x7e800000d500780b */ /* 0x000fe20003f84200 */
[----:B------:R-:W-:-:S02]  /*85f0*/  @!P6 FMUL R69, R69, 16777216 ;  /* 0x4b8000004545e820 */ /* 0x000fc40000400000 */
[----:B------:R-:W-:Y:S02]  /*8600*/  @!P6 FMUL R68, R68, 16777216 ;  /* 0x4b8000004444e820 */ /* 0x000fe40000400000 */
[----:B------:R-:W-:Y:S01]  /*8610*/  @!P6 FMUL R33, R33, 16777216 ;  /* 0x4b8000002121e820 */ /* 0x000fe20000400000 */
[----:B------:R-:W1:Y:S01]  /*8620*/  MUFU.RCP R210, R210 ;  /* 0x000000d200d27308 */ /* 0x000e620000001000 */
[----:B------:R-:W-:Y:S02]  /*8630*/  @!P6 FMUL R32, R32, 16777216 ;  /* 0x4b8000002020e820 */ /* 0x000fe40000400000 */
[----:B------:R-:W-:Y:S02]  /*8640*/  @!P6 FMUL R29, R29, 16777216 ;  /* 0x4b8000001d1de820 */ /* 0x000fe40000400000 */
[----:B------:R-:W-:Y:S02]  /*8650*/  @!P6 FMUL R28, R28, 16777216 ;  /* 0x4b8000001c1ce820 */ /* 0x000fe40000400000 */
[----:B------:R-:W-:-:S02]  /*8660*/  @!P6 FMUL R73, R73, 16777216 ;  /* 0x4b8000004949e820 */ /* 0x000fc40000400000 */
[----:B------:R-:W-:Y:S02]  /*8670*/  @!P6 FMUL R72, R72, 16777216 ;  /* 0x4b8000004848e820 */ /* 0x000fe40000400000 */
[----:B------:R-:W-:Y:S02]  /*8680*/  @!P6 FMUL R25, R25, 16777216 ;  /* 0x4b8000001919e820 */ /* 0x000fe40000400000 */
[----:B------:R-:W-:Y:S02]  /*8690*/  @!P6 FMUL R24, R24, 16777216 ;  /* 0x4b8000001818e820 */ /* 0x000fe40000400000 */
[----:B------:R-:W-:Y:S02]  /*86a0*/  @!P6 FMUL R179, R179, 16777216 ;  /* 0x4b800000b3b3e820 */ /* 0x000fe40000400000 */
[----:B------:R-:W-:Y:S02]  /*86b0*/  @!P6 FMUL R194, R194, 16777216 ;  /* 0x4b800000c2c2e820 */ /* 0x000fe40000400000 */
[----:B------:R-:W-:-:S02]  /*86c0*/  @!P6 FMUL R17, R17, 16777216 ;  /* 0x4b8000001111e820 */ /* 0x000fc40000400000 */
[----:B------:R-:W-:Y:S02]  /*86d0*/  @!P6 FMUL R16, R16, 16777216 ;  /* 0x4b8000001010e820 */ /* 0x000fe40000400000 */
[----:B------:R-:W-:Y:S02]  /*86e0*/  @!P6 FMUL R186, R186, 16777216 ;  /* 0x4b800000babae820 */ /* 0x000fe40000400000 */
[----:B------:R-:W-:Y:S02]  /*86f0*/  @!P6 FMUL R212, R212, 16777216 ;  /* 0x4b800000d4d4e820 */ /* 0x000fe40000400000 */
[----:B------:R-:W-:Y:S01]  /*8700*/  @!P6 FMUL R90, R90, 16777216 ;  /* 0x4b8000005a5ae820 */ /* 0x000fe20000400000 */
[----:B------:R-:W-:Y:S01]  /*8710*/  FSETP.GT.AND P6, PT, |R214|, 8.50705917302346158658e+37, PT ;  /* 0x7e800000d600780b */ /* 0x000fe20003fc4200 */
[----:B------:R-:W-:Y:S01]  /*8720*/  IMAD.MOV.U32 R80, RZ, RZ, R156 ;  /* 0x000000ffff507224 */ /* 0x000fe200078e009c */
[----:B------:R-:W-:Y:S01]  /*8730*/  MOV R156, R122 ;  /* 0x0000007a009c7202 */ /* 0x000fe20000000f00 */
        /* <DEDUP_REMOVED lines=17> */
[----:B------:R-:W-:Y:S01]  /*8850*/  FSETP.GEU.AND P3, PT, R213, 1.175494350822287508e-38, PT ;  /* 0x00800000d500780b */ /* 0x000fe20003f6e000 */
[----:B------:R-:W-:Y:S02]  /*8860*/  @!P1 FMUL R71, R71, 16777216 ;  /* 0x4b80000047479820 */ /* 0x000fe40000400000 */
[----:B------:R-:W-:Y:S01]  /*8870*/  @!P1 FMUL R70, R70, 16777216 ;  /* 0x4b80000046469820 */ /* 0x000fe20000400000 */
[----:B------:R-:W-:Y:S01]  /*8880*/  FSEL R243, R243, R213, !P3 ;  /* 0x000000d5f3f37208 */ /* 0x000fe20005800000 */
[----:B------:R-:W-:Y:S01]  /*8890*/  @!P1 FMUL R35, R35, 16777216 ;  /* 0x4b80000023239820 */ /* 0x000fe20000400000 */
[----:B------:R-:W2:Y:S01]  /*88a0*/  MUFU.RCP R126, R209 ;  /* 0x000000d1007e7308 */ /* 0x000ea20000001000 */
        /* <DEDUP_REMOVED lines=13> */
[----:B------:R-:W-:Y:S01]  /*8980*/  @!P1 FMUL R211, R211, 16777216 ;  /* 0x4b800000d3d39820 */ /* 0x000fe20000400000 */
[C---:B------:R-:W-:Y:S01]  /*8990*/  FSETP.GEU.AND P1, PT, R214.reuse, 1.175494350822287508e-38, PT ;  /* 0x00800000d600780b */ /* 0x040fe20003f2e000 */
[----:B------:R-:W-:Y:S02]  /*89a0*/  FMUL R15, R214, 8388608 ;  /* 0x4b000000d60f7820 */ /* 0x000fe40000400000 */
[----:B------:R-:W-:Y:S02]  /*89b0*/  IMAD.MOV.U32 R91, RZ, RZ, R127 ;  /* 0x000000ffff5b7224 */ /* 0x000fe400078e007f */
[----:B------:R-:W-:Y:S01]  /*89c0*/  IMAD.MOV.U32 R98, RZ, RZ, R121 ;  /* 0x000000ffff627224 */ /* 0x000fe200078e0079 */
[----:B------:R-:W-:Y:S01]  /*89d0*/  FSEL R246, R15, R214, !P1 ;  /* 0x000000d60ff67208 */ /* 0x000fe20004800000 */
[----:B------:R-:W-:Y:S01]  /*89e0*/  IMAD.MOV.U32 R165, RZ, RZ, R123 ;  /* 0x000000ffffa57224 */ /* 0x000fe200078e007b */
[----:B------:R-:W3:Y:S01]  /*89f0*/  MUFU.RCP R211, R211 ;  /* 0x000000d300d37308 */ /* 0x000ee20000001000 */
[----:B------:R-:W-:-:S02]  /*8a00*/  IMAD.MOV.U32 R167, RZ, RZ, R117 ;  /* 0x000000ffffa77224 */ /* 0x000fc400078e0075 */
[----:B------:R-:W-:Y:S02]  /*8a10*/  IMAD.MOV.U32 R173, RZ, RZ, R119 ;  /* 0x000000ffffad7224 */ /* 0x000fe400078e0077 */
[----:B------:R-:W-:Y:S02]  /*8a20*/  IMAD.MOV.U32 R181, RZ, RZ, R115 ;  /* 0x000000ffffb57224 */ /* 0x000fe400078e0073 */
[----:B------:R-:W-:Y:S02]  /*8a30*/  IMAD.MOV.U32 R182, RZ, RZ, R109 ;  /* 0x000000ffffb67224 */ /* 0x000fe400078e006d */
[----:B------:R-:W-:Y:S02]  /*8a40*/  IMAD.MOV.U32 R188, RZ, RZ, R111 ;  /* 0x000000ffffbc7224 */ /* 0x000fe400078e006f */
[----:B------:R-:W-:Y:S02]  /*8a50*/  IMAD.MOV.U32 R187, RZ, RZ, R105 ;  /* 0x000000ffffbb7224 */ /* 0x000fe400078e0069 */
[----:B------:R-:W-:-:S02]  /*8a60*/  IMAD.MOV.U32 R192, RZ, RZ, R107 ;  /* 0x000000ffffc07224 */ /* 0x000fc400078e006b */
[----:B------:R-:W-:Y:S02]  /*8a70*/  IMAD.MOV.U32 R191, RZ, RZ, R101 ;  /* 0x000000ffffbf7224 */ /* 0x000fe400078e0065 */
[----:B------:R-:W-:Y:S02]  /*8a80*/  IMAD.MOV.U32 R196, RZ, RZ, R103 ;  /* 0x000000ffffc47224 */ /* 0x000fe400078e0067 */
        /* <DEDUP_REMOVED lines=16> */
[----:B------:R-:W-:Y:S01]  /*8b90*/  @P4 FMUL R88, R88, 0.25 ;  /* 0x3e80000058584820 */ /* 0x000fe20000400000 */
[----:B------:R-:W-:Y:S01]  /*8ba0*/  FSETP.GEU.AND P4, PT, R215, 1.175494350822287508e-38, PT ;  /* 0x00800000d700780b */ /* 0x000fe20003f8e000 */
        /* <DEDUP_REMOVED lines=18> */
[----:B------:R-:W-:-:S02]  /*8cd0*/  IMAD.SHL.U32 R14, R238, 0x40, RZ ;  /* 0x00000040ee0e7824 */ /* 0x000fc400078e00ff */
[----:B------:R-:W-:Y:S02]  /*8ce0*/  @!P5 FMUL R79, R79, 16777216 ;  /* 0x4b8000004f4fd820 */ /* 0x000fe40000400000 */
[----:B------:R-:W-:Y:S01]  /*8cf0*/  @!P5 FMUL R78, R78, 16777216 ;  /* 0x4b8000004e4ed820 */ /* 0x000fe20000400000 */
[----:B------:R-:W-:Y:S01]  /*8d00*/  LOP3.LUT R23, R14, 0x1800, RZ, 0xc0, !PT ;  /* 0x000018000e177812 */ /* 0x000fe200078ec0ff */
        /* <DEDUP_REMOVED lines=14> */
[----:B------:R-:W-:Y:S01]  /*8df0*/  @!P5 FMUL R88, R88, 16777216 ;  /* 0x4b8000005858d820 */ /* 0x000fe20000400000 */
[C---:B------:R-:W-:Y:S01]  /*8e00*/  FSETP.GEU.AND P5, PT, |R215|.reuse, 1.175494350822287508e-38, PT ;  /* 0x00800000d700780b */ /* 0x040fe20003fae200 */
[----:B------:R-:W-:-:S02]  /*8e10*/  FMUL R14, R215, 8388608 ;  /* 0x4b000000d70e7820 */ /* 0x000fc40000400000 */
[----:B------:R-:W-:Y:S02]  /*8e20*/  IMAD.MOV.U32 R82, RZ, RZ, R158 ;  /* 0x000000ffff527224 */ /* 0x000fe400078e009e */
[----:B------:R-:W-:Y:S01]  /*8e30*/  IMAD.MOV.U32 R84, RZ, RZ, R130 ;  /* 0x000000ffff547224 */ /* 0x000fe200078e0082 */
[----:B------:R-:W-:Y:S01]  /*8e40*/  FSEL R245, R14, R215, !P4 ;  /* 0x000000d70ef57208 */ /* 0x000fe20006000000 */
        /* <DEDUP_REMOVED lines=17> */
[----:B------:R-:W-:Y:S01]  /*8f60*/  FSETP.GT.AND P6, PT, |R216|, 8.50705917302346158658e+37, PT ;  /* 0x7e800000d800780b */ /* 0x000fe20003fc4200 */
[----:B0-----:R-:W-:Y:S01]  /*8f70*/  IMAD.SHL.U32 R99, R93, 0x20, RZ ;  /* 0x000000205d637824 */ /* 0x001fe200078e00ff */
[----:B------:R-:W-:Y:S01]  /*8f80*/  SHF.R.U32.HI R93, RZ, 0x6, R93 ;  /* 0x00000006ff5d7819 */ /* 0x000fe2000001165d */
[----:B------:R-:W-:Y:S02]  /*8f90*/  @!P5 FMUL R131, R131, 16777216 ;  /* 0x4b8000008383d820 */ /* 0x000fe40000400000 */
[----:B------:R-:W-:Y:S01]  /*8fa0*/  @!P5 FMUL R84, R84, 16777216 ;  /* 0x4b8000005454d820 */ /* 0x000fe20000400000 */
[----:B------:R-:W-:Y:S01]  /*8fb0*/  SGXT.U32 R93, R93, 0x1 ;  /* 0x000000015d5d781a */ /* 0x000fe20000000000 */
[----:B------:R-:W-:Y:S01]  /*8fc0*/  @!P5 FMUL R135, R135, 16777216 ;  /* 0x4b8000008787d820 */ /* 0x000fe20000400000 */
[----:B------:R-:W-:Y:S01]  /*8fd0*/  LOP3.LUT R61, R99, 0x60, RZ, 0xc0, !PT ;  /* 0x00000060633d7812 */ /* 0x000fe200078ec0ff */
[----:B------:R-:W-:-:S02]  /*8fe0*/  @!P5 FMUL R134, R134, 16777216 ;  /* 0x4b8000008686d820 */ /* 0x000fc40000400000 */
[----:B------:R-:W-:Y:S01]  /*8ff0*/  @!P5 FMUL R139, R139, 16777216 ;  /* 0x4b8000008b8bd820 */ /* 0x000fe20000400000 */
[----:B------:R-:W-:Y:S01]  /*9000*/  LOP3.LUT R106, R61, 0x70, R252, 0x78, !PT ;  /* 0x000000703d6a7812 */ /* 0x000fe200078e78fc */
        /* <DEDUP_REMOVED lines=13> */
[----:B------:R-:W-:Y:S01]  /*90e0*/  FSETP.GEU.AND P5, PT, |R216|, 1.175494350822287508e-38, PT ;  /* 0x00800000d800780b */ /* 0x000fe20003fae200 */
[----:B------:R-:W-:Y:S02]  /*90f0*/  @!P0 FMUL R77, R77, 16777216 ;  /* 0x4b8000004d4d8820 */ /* 0x000fe40000400000 */
[----:B------:R-:W-:Y:S01]  /*9100*/  @!P0 FMUL R76, R76, 16777216 ;  /* 0x4b8000004c4c8820 */ /* 0x000fe20000400000 */
[----:B------:R-:W-:Y:S01]  /*9110*/  MUFU.RCP R215, R215 ;  /* 0x000000d700d77308 */ /* 0x000fe20000001000 */
        /* <DEDUP_REMOVED lines=14> */
[----:B------:R-:W-:Y:S01]  /*9200*/  @!P0 FMUL R89, R89, 16777216 ;  /* 0x4b80000059598820 */ /* 0x000fe20000400000 */
[C---:B------:R-:W-:Y:S01]  /*9210*/  FSETP.GEU.AND P0, PT, R216.reuse, 1.175494350822287508e-38, PT ;  /* 0x00800000d800780b */ /* 0x040fe20003f0e000 */
[----:B------:R-:W-:-:S02]  /*9220*/  FMUL R15, R216, 8388608 ;  /* 0x4b000000d80f7820 */ /* 0x000fc40000400000 */
[----:B------:R-:W-:Y:S02]  /*9230*/  IMAD R21, R93, c[0x0][0x1c8], RZ ;  /* 0x000072005d157a24 */ /* 0x000fe400078e02ff */
[----:B------:R-:W0:Y:S01]  /*9240*/  S2R R93, SR_TID.X ;  /* 0x00000000005d7919 */ /* 0x000e220000002100 */
[----:B------:R-:W-:Y:S01]  /*9250*/  FSEL R242, R15, R216, !P0 ;  /* 0x000000d80ff27208 */ /* 0x000fe20004000000 */
[----:B------:R-:W-:Y:S01]  /*9260*/  @P6 FMUL R129, R129, 0.25 ;  /* 0x3e80000081816820 */ /* 0x000fe20000400000 */
[----:B------:R-:W-:Y:S01]  /*9270*/  LEA R61, R22, R21, 0x1 ;  /* 0x00000015163d7211 */ /* 0x000fe200078e08ff */
        /* <DEDUP_REMOVED lines=11> */
[----:B0-----:R-:W-:Y:S01]  /*9330*/  LOP3.LUT R93, R93, 0x7f, RZ, 0xc0, !PT ;  /* 0x0000007f5d5d7812 */ /* 0x001fe200078ec0ff */
[----:B------:R-:W-:Y:S02]  /*9340*/  @P6 FMUL R153, R153, 0.25 ;  /* 0x3e80000099996820 */ /* 0x000fe40000400000 */
[----:B------:R-:W-:Y:S02]  /*9350*/  @P6 FMUL R152, R152, 0.25 ;  /* 0x3e80000098986820 */ /* 0x000fe40000400000 */
[----:B------:R-:W-:Y:S02]  /*9360*/  @P6 FMUL R81, R81, 0.25 ;  /* 0x3e80000051516820 */ /* 0x000fe40000400000 */
[----:B------:R-:W-:-:S02]  /*9370*/  @P6 FMUL R216, R216, 0.25 ;  /* 0x3e800000d8d86820 */ /* 0x000fc40000400000 */
[----:B------:R-:W-:Y:S01]  /*9380*/  @P6 FMUL R80, R80, 0.25 ;  /* 0x3e80000050506820 */ /* 0x000fe20000400000 */
[----:B------:R-:W-:Y:S01]  /*9390*/  ISETP.GE.U32.AND P6, PT, R93, 0x40, PT ;  /* 0x000000405d00780c */ /* 0x000fe20003fc6070 */
        /* <DEDUP_REMOVED lines=17> */
[----:B------:R-:W-:Y:S01]  /*94b0*/  LEA R104, P5, R21, R10, 0x1 ;  /* 0x0000000a15687211 */ /* 0x000fe200078a08ff */
[----:B------:R-:W-:-:S02]  /*94c0*/  IMAD R63, R22, 0x2, R61 ;  /* 0x00000002163f7824 */ /* 0x000fc400078e023d */
[----:B-1----:R-:W-:Y:S01]  /*94d0*/  FMUL R121, R210, R49 ;  /* 0x00000031d2797220 */ /* 0x002fe20000400000 */
[----:B------:R-:W-:Y:S01]  /*94e0*/  LEA.HI.X.SX32 R105, R21, R0, 0x1, P5 ;  /* 0x0000000015697211 */ /* 0x000fe200028f0eff */
[----:B------:R-:W0:Y:S01]  /*94f0*/  MUFU.RCP R49, R212 ;  /* 0x000000d400317308 */ /* 0x000e220000001000 */
[C---:B------:R-:W-:Y:S01]  /*9500*/  LEA R102, P5, R61.reuse, R10, 0x1 ;  /* 0x0000000a3d667211 */ /* 0x040fe200078a08ff */
[----:B--2---:R-:W-:Y:S01]  /*9510*/  FMUL R110, R126, R55 ;  /* 0x000000377e6e7220 */ /* 0x004fe20000400000 */
[----:B------:R-:W-:Y:S01]  /*9520*/  LEA R55, R22, R63, 0x1 ;  /* 0x0000003f16377211 */ /* 0x000fe200078e08ff */
[----:B------:R-:W-:Y:S01]  /*9530*/  FMUL R115, R126, R58 ;  /* 0x0000003a7e737220 */ /* 0x000fe20000400000 */
[----:B------:R-:W-:Y:S01]  /*9540*/  LEA.HI.X.SX32 R103, R61, R0, 0x1, P5 ;  /* 0x000000003d677211 */ /* 0x000fe200028f0eff */
[----:B------:R-:W-:Y:S01]  /*9550*/  FMUL R120, R210, R53 ;  /* 0x00000035d2787220 */ /* 0x000fe20000400000 */
[----:B------:R-:W-:Y:S01]  /*9560*/  LEA R100, P5, R63, R10, 0x1 ;  /* 0x0000000a3f647211 */ /* 0x000fe200078a08ff */
[----:B------:R-:W1:Y:S01]  /*9570*/  MUFU.RCP R58, R213 ;  /* 0x000000d5003a7308 */ /* 0x000e620000001000 */
[----:B------:R-:W-:-:S02]  /*9580*/  FMUL R116, R126, R62 ;  /* 0x0000003e7e747220 */ /* 0x000fc40000400000 */
[----:B------:R-:W-:Y:S01]  /*9590*/  LEA.HI.X.SX32 R101, R63, R0, 0x1, P5 ;  /* 0x000000003f657211 */ /* 0x000fe200028f0eff */
[----:B------:R-:W-:Y:S01]  /*95a0*/  IMAD R53, R22, 0x2, R55 ;  /* 0x0000000216357824 */ /* 0x000fe200078e0237 */
[----:B------:R-:W-:Y:S01]  /*95b0*/  LEA R94, P5, R55, R10, 0x1 ;  /* 0x0000000a375e7211 */ /* 0x000fe200078a08ff */
[----:B------:R-:W-:Y:S02]  /*95c0*/  IMAD R23, R95, 0x400, R23 ;  /* 0x000004005f177824 */ /* 0x000fe400078e0217 */
[----:B------:R-:W2:Y:S01]  /*95d0*/  MUFU.RCP R62, R214 ;  /* 0x000000d6003e7308 */ /* 0x000ea20000001000 */
[----:B---3--:R-:W-:Y:S01]  /*95e0*/  FMUL R161, R211, R19 ;  /* 0x00000013d3a17220 */ /* 0x008fe20000400000 */
[----:B------:R-:W-:Y:S01]  /*95f0*/  LEA.HI.X.SX32 R95, R55, R0, 0x1, P5 ;  /* 0x00000000375f7211 */ /* 0x000fe200028f0eff */
[----:B------:R-:W-:Y:S01]  /*9600*/  FMUL R109, R126, R51 ;  /* 0x000000337e6d7220 */ /* 0x000fe20000400000 */
[----:B------:R-:W-:Y:S01]  /*9610*/  LEA R19, R22, R53, 0x1 ;  /* 0x0000003516137211 */ /* 0x000fe200078e08ff */
[C---:B------:R-:W-:Y:S01]  /*9620*/  FMUL R119, R126.reuse, R50 ;  /* 0x000000327e777220 */ /* 0x040fe20000400000 */
[----:B------:R-:W-:Y:S01]  /*9630*/  LEA R92, P5, R53, R10, 0x1 ;  /* 0x0000000a355c7211 */ /* 0x000fe200078a08ff */
[C---:B------:R-:W-:Y:S01]  /*9640*/  FMUL R122, R126.reuse, R46 ;  /* 0x0000002e7e7a7220 */ /* 0x040fe20000400000 */
[----:B------:R-:W3:Y:S01]  /*9650*/  MUFU.RCP R216, R216 ;  /* 0x000000d800d87308 */ /* 0x000ee20000001000 */
[----:B------:R-:W-:Y:S01]  /*9660*/  FMUL R111, R126, R39 ;  /* 0x000000277e6f7220 */ /* 0x000fe20000400000 */
[----:B------:R-:W-:Y:S01]  /*9670*/  IADD3 R106, R106, R23, RZ ;  /* 0x000000176a6a7210 */ /* 0x000fe20007ffe0ff */
[----:B------:R-:W-:-:S02]  /*9680*/  FMUL R124, R210, R45 ;  /* 0x0000002dd27c7220 */ /* 0x000fc40000400000 */
[C---:B------:R-:W-:Y:S02]  /*9690*/  FMUL R130, R210.reuse, R44 ;  /* 0x0000002cd2827220 */ /* 0x040fe40000400000 */
[C---:B------:R-:W-:Y:S02]  /*96a0*/  FMUL R128, R210.reuse, R41 ;  /* 0x00000029d2807220 */ /* 0x040fe40000400000 */
[C---:B------:R-:W-:Y:S02]  /*96b0*/  FMUL R46, R210.reuse, R40 ;  /* 0x00000028d22e7220 */ /* 0x040fe40000400000 */
[C---:B------:R-:W-:Y:S02]  /*96c0*/  FMUL R39, R210.reuse, R37 ;  /* 0x00000025d2277220 */ /* 0x040fe40000400000 */
[----:B------:R-:W-:Y:S02]  /*96d0*/  FMUL R51, R210, R36 ;  /* 0x00000024d2337220 */ /* 0x000fe40000400000 */
[----:B------:R-:W-:-:S02]  /*96e0*/  FMUL R50, R211, R20 ;  /* 0x00000014d3327220 */ /* 0x000fc40000400000 */
[----:B------:R-:W-:Y:S01]  /*96f0*/  IMAD R158, R93, 0x10, R60 ;  /* 0x000000105d9e7824 */ /* 0x000fe200078e023c */
[----:B------:R-:W-:Y:S01]  /*9700*/  LEA.HI.X.SX32 R93, R53, R0, 0x1, P5 ;  /* 0x00000000355d7211 */ /* 0x000fe200028f0eff */
[C---:B0-----:R-:W-:Y:S02]  /*9710*/  FMUL R99, R49.reuse, R69 ;  /* 0x0000004531637220 */ /* 0x041fe40000400000 */
[C---:B------:R-:W-:Y:S02]  /*9720*/  FMUL R41, R49.reuse, R68 ;  /* 0x0000004431297220 */ /* 0x040fe40000400000 */
[C---:B------:R-:W-:Y:S02]  /*9730*/  FMUL R20, R49.reuse, R33 ;  /* 0x0000002131147220 */ /* 0x040fe40000400000 */
[C---:B------:R-:W-:Y:S02]  /*9740*/  FMUL R36, R49.reuse, R32 ;  /* 0x0000002031247220 */ /* 0x040fe40000400000 */
[----:B------:R-:W-:Y:S01]  /*9750*/  FMUL R170, R49, R29 ;  /* 0x0000001d31aa7220 */ /* 0x000fe20000400000 */
[----:B------:R-:W-:Y:S01]  /*9760*/  F2FP.BF16.PACK_AB R99, R99, R20 ;  /* 0x000000146363723e */ /* 0x000fe200000010ff */
        /* <DEDUP_REMOVED lines=10> */
[----:B------:R-:W-:Y:S01]  /*9810*/  FMUL R49, R49, R90 ;  /* 0x0000005a31317220 */ /* 0x000fe20000400000 */
[----:B------:R-:W-:Y:S01]  /*9820*/  LEA R90, P5, R19, R10, 0x1 ;  /* 0x0000000a135a7211 */ /* 0x000fe200078a08ff */
[----:B------:R-:W-:Y:S02]  /*9830*/  IMAD R17, R22, 0x2, R19 ;  /* 0x0000000216117824 */ /* 0x000fe400078e0213 */
[----:B------:R-:W-:-:S02]  /*9840*/  FMUL R112, R126, R47 ;  /* 0x0000002f7e707220 */ /* 0x000fc40000400000 */
[----:B------:R-:W-:Y:S01]  /*9850*/  FMUL R118, R126, R54 ;  /* 0x000000367e767220 */ /* 0x000fe20000400000 */
[----:B------:R-:W-:Y:S01]  /*9860*/  LEA R25, R22, R17, 0x1 ;  /* 0x0000001116197211 */ /* 0x000fe200078e08ff */
[C---:B------:R-:W-:Y:S02]  /*9870*/  FMUL R117, R210.reuse, R57 ;  /* 0x00000039d2757220 */ /* 0x040fe40000400000 */
[C---:B------:R-:W-:Y:S02]  /*9880*/  FMUL R47, R210.reuse, R52 ;  /* 0x00000034d22f7220 */ /* 0x040fe40000400000 */
[----:B------:R-:W-:Y:S02]  /*9890*/  FMUL R125, R210, R48 ;  /* 0x00000030d27d7220 */ /* 0x000fe40000400000 */
[C---:B-1----:R-:W-:Y:S02]  /*98a0*/  FMUL R53, R58.reuse, R188 ;  /* 0x000000bc3a357220 */ /* 0x042fe40000400000 */
        /* <DEDUP_REMOVED lines=13> */
[C---:B------:R-:W-:Y:S01]  /*9980*/  FMUL R52, R58.reuse, R91 ;  /* 0x0000005b3a347220 */ /* 0x040fe20000400000 */
[----:B------:R-:W-:Y:S01]  /*9990*/  LEA.HI.X.SX32 R91, R19, R0, 0x1, P5 ;  /* 0x00000000135b7211 */ /* 0x000fe200028f0eff */
[----:B------:R-:W-:Y:S01]  /*99a0*/  FMUL R58, R58, R88 ;  /* 0x000000583a3a7220 */ /* 0x000fe20000400000 */
[----:B------:R-:W-:Y:S01]  /*99b0*/  LEA R88, P5, R17, R10, 0x1 ;  /* 0x0000000a11587211 */ /* 0x000fe200078a08ff */
[C---:B------:R-:W-:Y:S02]  /*99c0*/  FMUL R123, R126.reuse, R42 ;  /* 0x0000002a7e7b7220 */ /* 0x040fe40000400000 */
[----:B------:R-:W-:Y:S02]  /*99d0*/  FMUL R107, R126, R59 ;  /* 0x0000003b7e6b7220 */ /* 0x000fe40000400000 */
[C---:B------:R-:W-:Y:S02]  /*99e0*/  FMUL R14, R210.reuse, R65 ;  /* 0x00000041d20e7220 */ /* 0x040fe40000400000 */
[----:B------:R-:W-:-:S02]  /*99f0*/  FMUL R42, R210, R56 ;  /* 0x00000038d22a7220 */ /* 0x000fc40000400000 */
[C---:B--2---:R-:W-:Y:S02]  /*9a00*/  FMUL R55, R62.reuse, R77 ;  /* 0x0000004d3e377220 */ /* 0x044fe40000400000 */
        /* <DEDUP_REMOVED lines=13> */
[C---:B------:R-:W-:Y:S01]  /*9ae0*/  FMUL R63, R62.reuse, R96 ;  /* 0x000000603e3f7220 */ /* 0x040fe20000400000 */
[----:B------:R-:W-:Y:S01]  /*9af0*/  F2FP.BF16.PACK_AB R96, R37, R186 ;  /* 0x000000ba2560723e */ /* 0x000fe200000010ff */
[----:B------:R-:W-:Y:S01]  /*9b00*/  FMUL R62, R62, R89 ;  /* 0x000000593e3e7220 */ /* 0x000fe20000400000 */
[----:B------:R-:W-:Y:S01]  /*9b10*/  LEA.HI.X.SX32 R89, R17, R0, 0x1, P5 ;  /* 0x0000000011597211 */ /* 0x000fe200028f0eff */
[----:B------:R-:W-:Y:S01]  /*9b20*/  FMUL R127, R211, R75 ;  /* 0x0000004bd37f7220 */ /* 0x000fe20000400000 */
[----:B------:R-:W-:Y:S01]  /*9b30*/  LEA R156, P5, R25, R10, 0x1 ;  /* 0x0000000a199c7211 */ /* 0x000fe200078a08ff */
[----:B------:R-:W-:-:S02]  /*9b40*/  IMAD R75, R22, 0x2, R25 ;  /* 0x00000002164b7824 */ /* 0x000fc400078e0219 */
[----:B------:R-:W-:Y:S01]  /*9b50*/  FMUL R16, R215, R154 ;  /* 0x0000009ad7107220 */ /* 0x000fe20000400000 */
[----:B------:R-:W-:Y:S01]  /*9b60*/  LEA.HI.X.SX32 R157, R25, R0, 0x1, P5 ;  /* 0x00000000199d7211 */ /* 0x000fe200028f0eff */
[----:B------:R-:W-:Y:S01]  /*9b70*/  FMUL R114, R126, R43 ;  /* 0x0000002b7e727220 */ /* 0x000fe20000400000 */
[----:B------:R-:W-:Y:S01]  /*9b80*/  LEA R77, R22, R75, 0x1 ;  /* 0x0000004b164d7211 */ /* 0x000fe200078e08ff */
[----:B------:R-:W-:Y:S01]  /*9b90*/  FMUL R43, R210, R87 ;  /* 0x00000057d22b7220 */ /* 0x000fe20000400000 */
[----:B------:R-:W-:Y:S01]  /*9ba0*/  LEA R154, P5, R75, R10, 0x1 ;  /* 0x0000000a4b9a7211 */ /* 0x000fe200078a08ff */
[----:B------:R-:W-:Y:S02]  /*9bb0*/  FMUL R87, R211, R71 ;  /* 0x00000047d3577220 */ /* 0x000fe40000400000 */
[----:B------:R-:W-:Y:S01]  /*9bc0*/  FMUL R71, R215, R155 ;  /* 0x0000009bd7477220 */ /* 0x000fe20000400000 */
[----:B------:R-:W-:Y:S01]  /*9bd0*/  LEA.HI.X.SX32 R155, R75, R0, 0x1, P5 ;  /* 0x000000004b9b7211 */ /* 0x000fe200028f0eff */
[C---:B---3--:R-:W-:Y:S01]  /*9be0*/  FMUL R28, R216.reuse, R152 ;  /* 0x00000098d81c7220 */ /* 0x048fe20000400000 */
[----:B------:R-:W-:Y:S01]  /*9bf0*/  LEA R152, P5, R77, R10, 0x1 ;  /* 0x0000000a4d987211 */ /* 0x000fe200078a08ff */
[----:B------:R-:W-:-:S02]  /*9c00*/  FMUL R73, R216, R80 ;  /* 0x00000050d8497220 */ /* 0x000fc40000400000 */
[----:B------:R-:W-:Y:S02]  /*9c10*/  IMAD R75, R22, 0x2, R77 ;  /* 0x00000002164b7824 */ /* 0x000fe400078e024d */
[----:B------:R-:W-:Y:S01]  /*9c20*/  FMUL R166, R211, R30 ;  /* 0x0000001ed3a67220 */ /* 0x000fe20000400000 */
[----:B------:R-:W-:Y:S01]  /*9c30*/  F2FP.BF16.PACK_AB R28, R28, R73 ;  /* 0x000000491c1c723e */ /* 0x000fe200000010ff */
[C---:B------:R-:W-:Y:S01]  /*9c40*/  FMUL R24, R216.reuse, R153 ;  /* 0x00000099d8187220 */ /* 0x040fe20000400000 */
[----:B------:R-:W-:Y:S01]  /*9c50*/  LEA.HI.X.SX32 R153, R77, R0, 0x1, P5 ;  /* 0x000000004d997211 */ /* 0x000fe200028f0eff */
[----:B------:R-:W-:Y:S01]  /*9c60*/  FMUL R68, R215, R150 ;  /* 0x00000096d7447220 */ /* 0x000fe20000400000 */
[----:B------:R-:W-:Y:S01]  /*9c70*/  LEA R150, P5, R75, R10, 0x1 ;  /* 0x0000000a4b967211 */ /* 0x000fe200078a08ff */
[----:B------:R-:W-:Y:S01]  /*9c80*/  FMUL R30, R216, R136 ;  /* 0x00000088d81e7220 */ /* 0x000fe20000400000 */
[----:B------:R-:W-:Y:S01]  /*9c90*/  LEA R73, R22, R75, 0x1 ;  /* 0x0000004b16497211 */ /* 0x000fe200078e08ff */
[----:B------:R-:W-:-:S02]  /*9ca0*/  FMUL R17, R216, R140 ;  /* 0x0000008cd8117220 */ /* 0x000fc40000400000 */
[C---:B------:R-:W-:Y:S02]  /*9cb0*/  FMUL R29, R216.reuse, R144 ;  /* 0x00000090d81d7220 */ /* 0x040fe40000400000 */
[----:B------:R-:W-:Y:S01]  /*9cc0*/  FMUL R148, R216, R148 ;  /* 0x00000094d8947220 */ /* 0x000fe20000400000 */
[----:B------:R-:W-:Y:S01]  /*9cd0*/  F2FP.BF16.PACK_AB R30, R30, R17 ;  /* 0x000000111e1e723e */ /* 0x000fe200000010ff */
[----:B------:R-:W-:Y:S01]  /*9ce0*/  FMUL R69, R215, R151 ;  /* 0x00000097d7457220 */ /* 0x000fe20000400000 */
[----:B------:R-:W-:Y:S01]  /*9cf0*/  LEA.HI.X.SX32 R151, R75, R0, 0x1, P5 ;  /* 0x000000004b977211 */ /* 0x000fe200028f0eff */
[----:B------:R-:W-:Y:S01]  /*9d00*/  IMAD R17, R22, 0x2, R73 ;  /* 0x0000000216117824 */ /* 0x000fe200078e0249 */
[----:B------:R-:W-:Y:S01]  /*9d10*/  F2FP.BF16.PACK_AB R29, R29, R148 ;  /* 0x000000941d1d723e */ /* 0x000fe200000010ff */
[----:B------:R-:W-:Y:S01]  /*9d20*/  FMUL R164, R211, R70 ;  /* 0x00000046d3a47220 */ /* 0x000fe20000400000 */
[----:B------:R-:W-:Y:S01]  /*9d30*/  LEA R148, P5, R73, R10, 0x1 ;  /* 0x0000000a49947211 */ /* 0x000fe200078a08ff */
[----:B------:R-:W-:-:S02]  /*9d40*/  FMUL R23, R126, R67 ;  /* 0x000000437e177220 */ /* 0x000fc40000400000 */
[----:B------:R-:W-:Y:S02]  /*9d50*/  FMUL R86, R211, R31 ;  /* 0x0000001fd3567220 */ /* 0x000fe40000400000 */
[C---:B------:R-:W-:Y:S01]  /*9d60*/  FMUL R70, R216.reuse, R149 ;  /* 0x00000095d8467220 */ /* 0x040fe20000400000 */
[----:B------:R-:W-:Y:S01]  /*9d70*/  LEA.HI.X.SX32 R149, R73, R0, 0x1, P5 ;  /* 0x0000000049957211 */ /* 0x000fe200028f0eff */
[----:B------:R-:W-:Y:S01]  /*9d80*/  FMUL R67, R215, R146 ;  /* 0x00000092d7437220 */ /* 0x000fe20000400000 */
[----:B------:R-:W-:Y:S01]  /*9d90*/  LEA R146, P5, R17, R10, 0x1 ;  /* 0x0000000a11927211 */ /* 0x000fe200078a08ff */
[----:B------:R-:W-:Y:S01]  /*9da0*/  FMUL R31, R216, R83 ;  /* 0x00000053d81f7220 */ /* 0x000fe20000400000 */
[----:B------:R-:W-:Y:S01]  /*9db0*/  LEA R73, R22, R17, 0x1 ;  /* 0x0000001116497211 */ /* 0x000fe200078e08ff */
[----:B------:R-:W-:Y:S01]  /*9dc0*/  FMUL R132, R216, R132 ;  /* 0x00000084d8847220 */ /* 0x000fe20000400000 */
[----:B------:R-:W-:Y:S01]  /*9dd0*/  F2FP.BF16.PACK_AB R86, R86, R127 ;  /* 0x0000007f5656723e */ /* 0x000fe200000010ff */
[----:B------:R-:W-:-:S02]  /*9de0*/  FMUL R15, R126, R66 ;  /* 0x000000427e0f7220 */ /* 0x000fc40000400000 */
[----:B------:R-:W-:Y:S01]  /*9df0*/  FMUL R66, R215, R147 ;  /* 0x00000093d7427220 */ /* 0x000fe20000400000 */
[----:B------:R-:W-:Y:S01]  /*9e00*/  F2FP.BF16.PACK_AB R31, R31, R132 ;  /* 0x000000841f1f723e */ /* 0x000fe200000010ff */
[----:B------:R-:W-:Y:S01]  /*9e10*/  IMAD R75, R22, 0x2, R73 ;  /* 0x00000002164b7824 */ /* 0x000fe200078e0249 */
[----:B------:R-:W-:Y:S01]  /*9e20*/  LEA.HI.X.SX32 R147, R17, R0, 0x1, P5 ;  /* 0x0000000011937211 */ /* 0x000fe200028f0eff */
[----:B------:R-:W-:Y:S01]  /*9e30*/  FMUL R25, R216, R145 ;  /* 0x00000091d8197220 */ /* 0x000fe20000400000 */
[----:B------:R-:W-:Y:S01]  /*9e40*/  LEA R144, P5, R73, R10, 0x1 ;  /* 0x0000000a49907211 */ /* 0x000fe200078a08ff */
[----:B------:R0:W-:Y:S01]  /*9e50*/  STS.128 [R106], R28 ;  /* 0x0000001c6a007388 */ /* 0x0001e20000000c00 */
[----:B------:R-:W-:Y:S01]  /*9e60*/  FMUL R108, R126, R85 ;  /* 0x000000557e6c7220 */ /* 0x000fe20000400000 */
[----:B------:R-:W-:Y:S01]  /*9e70*/  F2FP.BF16.PACK_AB R17, R67, R68 ;  /* 0x000000444311723e */ /* 0x000fe200000010ff */
[----:B------:R-:W-:Y:S01]  /*9e80*/  FMUL R85, R211, R27 ;  /* 0x0000001bd3557220 */ /* 0x000fe20000400000 */
[----:B------:R-:W-:Y:S01]  /*9e90*/  LEA.HI.X.SX32 R145, R73, R0, 0x1, P5 ;  /* 0x0000000049917211 */ /* 0x000fe200028f0eff */
[----:B------:R-:W-:Y:S01]  /*9ea0*/  FMUL R174, R211, R26 ;  /* 0x0000001ad3ae7220 */ /* 0x000fe20000400000 */
[----:B------:R-:W-:Y:S01]  /*9eb0*/  LEA R78, P5, R75, R10, 0x1 ;  /* 0x0000000a4b4e7211 */ /* 0x000fe200078a08ff */
[C---:B------:R-:W-:Y:S01]  /*9ec0*/  FMUL R27, R216.reuse, R129 ;  /* 0x00000081d81b7220 */ /* 0x040fe20000400000 */
[----:B------:R-:W-:Y:S01]  /*9ed0*/  F2FP.BF16.PACK_AB R25, R25, R70 ;  /* 0x000000461919723e */ /* 0x000fe200000010ff */
[C---:B------:R-:W-:Y:S01]  /*9ee0*/  FMUL R32, R216.reuse, R133 ;  /* 0x00000085d8207220 */ /* 0x040fe20000400000 */
[----:B------:R-:W-:Y:S01]  /*9ef0*/  LEA.HI.X.SX32 R79, R75, R0, 0x1, P5 ;  /* 0x000000004b4f7211 */ /* 0x000fe200028f0eff */
[----:B------:R-:W-:Y:S01]  /*9f00*/  FMUL R163, R211, R74 ;  /* 0x0000004ad3a37220 */ /* 0x000fe20000400000 */
[----:B------:R-:W-:Y:S01]  /*9f10*/  F2FP.BF16.PACK_AB R85, R85, R50 ;  /* 0x000000325555723e */ /* 0x000fe200000010ff */
[----:B------:R-:W-:Y:S01]  /*9f20*/  FMUL R72, R215, R159 ;  /* 0x0000009fd7487220 */ /* 0x000fe20000400000 */
[----:B------:R-:W-:Y:S01]  /*9f30*/  F2FP.BF16.PACK_AB R27, R27, R32 ;  /* 0x000000201b1b723e */ /* 0x000fe200000010ff */
[----:B------:R-:W-:Y:S01]  /*9f40*/  FMUL R26, R216, R137 ;  /* 0x00000089d81a7220 */ /* 0x000fe20000400000 */
[----:B0-----:R-:W-:Y:S01]  /*9f50*/  LEA R29, R22, R75, 0x1 ;  /* 0x0000004b161d7211 */ /* 0x001fe200078e08ff */
[C---:B------:R-:W-:Y:S01]  /*9f60*/  FMUL R141, R216.reuse, R141 ;  /* 0x0000008dd88d7220 */ /* 0x040fe20000400000 */
[----:B------:R-:W-:Y:S01]  /*9f70*/  F2FP.BF16.PACK_AB R32, R71, R72 ;  /* 0x000000484720723e */ /* 0x000fe200000010ff */
[----:B------:R-:W-:Y:S01]  /*9f80*/  FMUL R81, R216, R81 ;  /* 0x00000051d8517220 */ /* 0x000fe20000400000 */
[C---:B------:R-:W-:Y:S01]  /*9f90*/  LEA R76, P5, R29.reuse, R10, 0x1 ;  /* 0x0000000a1d4c7211 */ /* 0x040fe200078a08ff */
[----:B------:R-:W-:Y:S01]  /*9fa0*/  IMAD R31, R22, 0x2, R29 ;  /* 0x00000002161f7824 */ /* 0x000fe200078e021d */
[----:B------:R-:W-:Y:S01]  /*9fb0*/  F2FP.BF16.PACK_AB R26, R26, R141 ;  /* 0x0000008d1a1a723e */ /* 0x000fe200000010ff */
[----:B------:R-:W-:Y:S01]  /*9fc0*/  FMUL R126, R126, R38 ;  /* 0x000000267e7e7220 */ /* 0x000fe20000400000 */
[----:B------:R-:W-:Y:S01]  /*9fd0*/  LEA.HI.X.SX32 R77, R29, R0, 0x1, P5 ;  /* 0x000000001d4d7211 */ /* 0x000fe200028f0eff */
[----:B------:R-:W-:Y:S01]  /*9fe0*/  FMUL R38, R210, R64 ;  /* 0x00000040d2267220 */ /* 0x000fe20000400000 */
[----:B------:R-:W-:Y:S01]  /*9ff0*/  LEA R74, P5, R31, R10, 0x1 ;  /* 0x0000000a1f4a7211 */ /* 0x000fe200078a08ff */
[C---:B------:R-:W-:Y:S01]  /*a000*/  FMUL R160, R211.reuse, R35 ;  /* 0x00000023d3a07220 */ /* 0x040fe20000400000 */
[----:B------:R-:W-:Y:S01]  /*a010*/  LEA R29, R22, R31, 0x1 ;  /* 0x0000001f161d7211 */ /* 0x000fe200078e08ff */
[C---:B------:R-:W-:Y:S01]  /*a020*/  FMUL R21, R211.reuse, R34 ;  /* 0x00000022d3157220 */ /* 0x040fe20000400000 */
[----:B------:R-:W-:Y:S01]  /*a030*/  F2FP.BF16.PACK_AB R24, R24, R81 ;  /* 0x000000511818723e */ /* 0x000fe200000010ff */
[----:B------:R-:W-:Y:S01]  /*a040*/  FMUL R183, R211, R18 ;  /* 0x00000012d3b77220 */ /* 0x000fe20000400000 */
[----:B------:R-:W-:Y:S01]  /*a050*/  LEA.HI.X.SX32 R75, R31, R0, 0x1, P5 ;  /* 0x000000001f4b7211 */ /* 0x000fe200028f0eff */
[----:B------:R-:W-:Y:S01]  /*a060*/  FMUL R35, R215, R131 ;  /* 0x00000083d7237220 */ /* 0x000fe20000400000 */
[----:B------:R-:W-:Y:S01]  /*a070*/  LEA R72, P5, R29, R10, 0x1 ;  /* 0x0000000a1d487211 */ /* 0x000fe200078a08ff */
[C---:B------:R-:W-:Y:S01]  /*a080*/  FMUL R19, R215.reuse, R84 ;  /* 0x00000054d7137220 */ /* 0x040fe20000400000 */
[----:B------:R0:W-:Y:S01]  /*a090*/  STS.128 [R106+0x400], R24 ;  /* 0x000400186a007388 */ /* 0x0001e20000000c00 */
[----:B------:R-:W-:Y:S01]  /*a0a0*/  FMUL R64, R215, R135 ;  /* 0x00000087d7407220 */ /* 0x000fe20000400000 */
[----:B------:R-:W-:Y:S01]  /*a0b0*/  LEA.HI.X.SX32 R73, R29, R0, 0x1, P5 ;  /* 0x000000001d497211 */ /* 0x000fe200028f0eff */
[C---:B------:R-:W-:Y:S01]  /*a0c0*/  FMUL R134, R215.reuse, R134 ;  /* 0x00000086d7867220 */ /* 0x040fe20000400000 */
[----:B------:R-:W-:Y:S01]  /*a0d0*/  F2FP.BF16.PACK_AB R28, R98, R63 ;  /* 0x0000003f621c723e */ /* 0x000fe200000010ff */
[----:B------:R-:W-:Y:S01]  /*a0e0*/  FMUL R34, R215, R139 ;  /* 0x0000008bd7227220 */ /* 0x000fe20000400000 */
[----:B------:R-:W-:Y:S01]  /*a0f0*/  F2FP.BF16.PACK_AB R35, R35, R64 ;  /* 0x000000402323723e */ /* 0x000fe200000010ff */
[----:B------:R-:W-:Y:S01]  /*a100*/  FMUL R18, R215, R138 ;  /* 0x0000008ad7127220 */ /* 0x000fe20000400000 */
[----:B------:R-:W-:Y:S01]  /*a110*/  F2FP.BF16.PACK_AB R19, R19, R134 ;  /* 0x000000861313723e */ /* 0x000fe200000010ff */
[----:B------:R-:W-:Y:S01]  /*a120*/  FMUL R143, R215, R143 ;  /* 0x0000008fd78f7220 */ /* 0x000fe20000400000 */
[----:B------:R-:W-:Y:S01]  /*a130*/  F2FP.BF16.PACK_AB R30, R187, R182 ;  /* 0x000000b6bb1e723e */ /* 0x000fe200000010ff */
[C---:B------:R-:W-:Y:S01]  /*a140*/  FMUL R33, R215.reuse, R142 ;  /* 0x0000008ed7217220 */ /* 0x040fe20000400000 */
[----:B------:R-:W-:Y:S01]  /*a150*/  F2FP.BF16.PACK_AB R83, R164, R21 ;  /* 0x00000015a453723e */ /* 0x000fe200000010ff */
[----:B------:R-:W-:Y:S01]  /*a160*/  FMUL R215, R215, R82 ;  /* 0x00000052d7d77220 */ /* 0x000fe20000400000 */
[----:B------:R-:W-:Y:S01]  /*a170*/  F2FP.BF16.PACK_AB R34, R34, R143 ;  /* 0x0000008f2222723e */ /* 0x000fe200000010ff */
[----:B------:R-:W-:Y:S01]  /*a180*/  IMAD R31, R22, 0x2, R29 ;  /* 0x00000002161f7824 */ /* 0x000fe200078e021d */
[----:B------:R-:W-:Y:S01]  /*a190*/  F2FP.BF16.PACK_AB R18, R18, R33 ;  /* 0x000000211212723e */ /* 0x000fe200000010ff */
[C---:B------:R-:W-:Y:S01]  /*a1a0*/  FMUL R175, R211.reuse, R175 ;  /* 0x000000afd3af7220 */ /* 0x040fe20000400000 */
[----:B------:R-:W-:Y:S01]  /*a1b0*/  F2FP.BF16.PACK_AB R16, R16, R215 ;  /* 0x000000d71010723e */ /* 0x000fe200000010ff */
[----:B------:R-:W-:Y:S01]  /*a1c0*/  FMUL R180, R211, R180 ;  /* 0x000000b4d3b47220 */ /* 0x000fe20000400000 */
[----:B------:R-:W-:Y:S01]  /*a1d0*/  LEA R70, P5, R31, R10, 0x1 ;  /* 0x0000000a1f467211 */ /* 0x000fe200078a08ff */
[----:B------:R-:W-:Y:S01]  /*a1e0*/  FMUL R162, R211, R162 ;  /* 0x000000a2d3a27220 */ /* 0x000fe20000400000 */
[----:B0-----:R-:W-:Y:S01]  /*a1f0*/  LEA R27, R22, R31, 0x1 ;  /* 0x0000001f161b7211 */ /* 0x001fe200078e08ff */
[----:B------:R0:W-:Y:S01]  /*a200*/  STS.128 [R106+0x80], R16 ;  /* 0x000080106a007388 */ /* 0x0001e20000000c00 */
[----:B------:R-:W-:Y:S01]  /*a210*/  LEA.HI.X.SX32 R71, R31, R0, 0x1, P5 ;  /* 0x000000001f477211 */ /* 0x000fe200028f0eff */
[----:B------:R-:W-:Y:S01]  /*a220*/  FMUL R113, R210, R113 ;  /* 0x00000071d2717220 */ /* 0x000fe20000400000 */
[----:B------:R-:W-:-:S02]  /*a230*/  LEA R68, P5, R27, R10, 0x1 ;  /* 0x0000000a1b447211 */ /* 0x000fc400078a08ff */
[----:B------:R-:W-:Y:S02]  /*a240*/  F2FP.BF16.PACK_AB R33, R66, R69 ;  /* 0x000000454221723e */ /* 0x000fe400000010ff */
[----:B------:R-:W-:Y:S02]  /*a250*/  LEA.HI.X.SX32 R69, R27, R0, 0x1, P5 ;  /* 0x000000001b457211 */ /* 0x000fe400028f0eff */
[----:B------:R-:W-:Y:S01]  /*a260*/  F2FP.BF16.PACK_AB R25, R168, R65 ;  /* 0x00000041a819723e */ /* 0x000fe200000010ff */
[----:B------:R1:W-:Y:S01]  /*a270*/  STS.128 [R106+0x480], R32 ;  /* 0x000480206a007388 */ /* 0x0003e20000000c00 */
[----:B------:R-:W-:Y:S02]  /*a280*/  F2FP.BF16.PACK_AB R24, R97, R62 ;  /* 0x0000003e6118723e */ /* 0x000fe400000010ff */
[----:B------:R-:W-:Y:S02]  /*a290*/  F2FP.BF16.PACK_AB R26, R184, R61 ;  /* 0x0000003db81a723e */ /* 0x000fe400000010ff */
[----:B------:R-:W-:Y:S01]  /*a2a0*/  F2FP.BF16.PACK_AB R31, R55, R56 ;  /* 0x00000038371f723e */ /* 0x000fe200000010ff */
[----:B0-----:R-:W-:Y:S01]  /*a2b0*/  IMAD R17, R22, 0x2, R27 ;  /* 0x0000000216117824 */ /* 0x001fe200078e021b */
[----:B------:R-:W-:-:S02]  /*a2c0*/  F2FP.BF16.PACK_AB R27, R59, R60 ;  /* 0x0000003c3b1b723e */ /* 0x000fc400000010ff */
[----:B------:R-:W-:Y:S02]  /*a2d0*/  F2FP.BF16.PACK_AB R16, R57, R58 ;  /* 0x0000003a3910723e */ /* 0x000fe400000010ff */
[C---:B------:R-:W-:Y:S01]  /*a2e0*/  LEA R66, P5, R17.reuse, R10, 0x1 ;  /* 0x0000000a11427211 */ /* 0x040fe200078a08ff */
[----:B------:R0:W-:Y:S01]  /*a2f0*/  STS.128 [R106+0x100], R24 ;  /* 0x000100186a007388 */ /* 0x0001e20000000c00 */
[C---:B------:R-:W-:Y:S02]  /*a300*/  LEA R19, R22.reuse, R17, 0x1 ;  /* 0x0000001116137211 */ /* 0x040fe400078e08ff */
[----:B------:R-:W-:Y:S02]  /*a310*/  LEA.HI.X.SX32 R67, R17, R0, 0x1, P5 ;  /* 0x0000000011437211 */ /* 0x000fe400028f0eff */
[----:B------:R-:W-:Y:S01]  /*a320*/  LEA R64, P5, R19, R10, 0x1 ;  /* 0x0000000a13407211 */ /* 0x000fe200078a08ff */
[----:B------:R-:W-:Y:S01]  /*a330*/  IMAD R17, R22, 0x2, R19 ;  /* 0x0000000216117824 */ /* 0x000fe200078e0213 */
[----:B------:R-:W-:-:S02]  /*a340*/  F2FP.BF16.PACK_AB R29, R172, R167 ;  /* 0x000000a7ac1d723e */ /* 0x000fc400000010ff */
[----:B------:R-:W-:Y:S02]  /*a350*/  LEA.HI.X.SX32 R65, R19, R0, 0x1, P5 ;  /* 0x0000000013417211 */ /* 0x000fe400028f0eff */
[C---:B------:R-:W-:Y:S01]  /*a360*/  LEA R62, P5, R17.reuse, R10, 0x1 ;  /* 0x0000000a113e7211 */ /* 0x040fe200078a08ff */
[----:B------:R2:W-:Y:S01]  /*a370*/  STS.128 [R106+0x500], R28 ;  /* 0x0005001c6a007388 */ /* 0x0005e20000000c00 */
[C---:B------:R-:W-:Y:S02]  /*a380*/  LEA R19, R22.reuse, R17, 0x1 ;  /* 0x0000001116137211 */ /* 0x040fe400078e08ff */
[----:B------:R-:W-:Y:S02]  /*a390*/  LEA.HI.X.SX32 R63, R17, R0, 0x1, P5 ;  /* 0x00000000113f7211 */ /* 0x000fe400028f0eff */
[----:B------:R-:W-:Y:S01]  /*a3a0*/  LEA R60, P5, R19, R10, 0x1 ;  /* 0x0000000a133c7211 */ /* 0x000fe200078a08ff */
[----:B-1----:R-:W-:Y:S01]  /*a3b0*/  IMAD R33, R22, 0x2, R19 ;  /* 0x0000000216217824 */ /* 0x002fe200078e0213 */
[----:B------:R-:W-:-:S02]  /*a3c0*/  F2FP.BF16.PACK_AB R17, R177, R54 ;  /* 0x00000036b111723e */ /* 0x000fc400000010ff */
[----:B------:R-:W-:Y:S02]  /*a3d0*/  LEA.HI.X.SX32 R61, R19, R0, 0x1, P5 ;  /* 0x00000000133d7211 */ /* 0x000fe400028f0eff */
[C---:B------:R-:W-:Y:S02]  /*a3e0*/  LEA R58, P5, R33.reuse, R10, 0x1 ;  /* 0x0000000a213a7211 */ /* 0x040fe400078a08ff */
[C---:B0-----:R-:W-:Y:S02]  /*a3f0*/  LEA R25, R22.reuse, R33, 0x1 ;  /* 0x0000002116197211 */ /* 0x041fe400078e08ff */
[----:B------:R-:W-:Y:S02]  /*a400*/  LEA.HI.X.SX32 R59, R33, R0, 0x1, P5 ;  /* 0x00000000213b7211 */ /* 0x000fe400028f0eff */
[----:B------:R-:W-:Y:S01]  /*a410*/  LEA R56, P5, R25, R10, 0x1 ;  /* 0x0000000a19387211 */ /* 0x000fe200078a08ff */
[----:B------:R-:W-:Y:S01]  /*a420*/  IMAD R27, R22, 0x2, R25 ;  /* 0x00000002161b7824 */ /* 0x000fe200078e0219 */
[----:B------:R-:W-:-:S02]  /*a430*/  F2FP.BF16.PACK_AB R24, R165, R52 ;  /* 0x00000034a518723e */ /* 0x000fc400000010ff */
[----:B------:R-:W-:Y:S02]  /*a440*/  LEA.HI.X.SX32 R57, R25, R0, 0x1, P5 ;  /* 0x0000000019397211 */ /* 0x000fe400028f0eff */
[C---:B------:R-:W-:Y:S02]  /*a450*/  LEA R54, P5, R27.reuse, R10, 0x1 ;  /* 0x0000000a1b367211 */ /* 0x040fe400078a08ff */
[C---:B------:R-:W-:Y:S02]  /*a460*/  LEA R33, R22.reuse, R27, 0x1 ;  /* 0x0000001b16217211 */ /* 0x040fe400078e08ff */
[----:B------:R-:W-:Y:S02]  /*a470*/  LEA.HI.X.SX32 R55, R27, R0, 0x1, P5 ;  /* 0x000000001b377211 */ /* 0x000fe400028f0eff */
[----:B------:R-:W-:Y:S01]  /*a480*/  LEA R52, P5, R33, R10, 0x1 ;  /* 0x0000000a21347211 */ /* 0x000fe200078a08ff */
[----:B------:R-:W-:Y:S01]  /*a490*/  IMAD R35, R22, 0x2, R33 ;  /* 0x0000000216237824 */ /* 0x000fe200078e0221 */
[----:B------:R-:W-:-:S02]  /*a4a0*/  F2FP.BF16.PACK_AB R18, R190, R185 ;  /* 0x000000b9be12723e */ /* 0x000fc400000010ff */
[----:B------:R-:W-:Y:S02]  /*a4b0*/  F2FP.BF16.PACK_AB R19, R48, R195 ;  /* 0x000000c33013723e */ /* 0x000fe400000010ff */
[----:B------:R-:W-:Y:S02]  /*a4c0*/  F2FP.BF16.PACK_AB R26, R192, R53 ;  /* 0x00000035c01a723e */ /* 0x000fe400000010ff */
[----:B------:R-:W-:Y:S01]  /*a4d0*/  LEA.HI.X.SX32 R53, R33, R0, 0x1, P5 ;  /* 0x0000000021357211 */ /* 0x000fe200028f0eff */
[----:B------:R0:W-:Y:S01]  /*a4e0*/  STS.128 [R106+0x180], R16 ;  /* 0x000180106a007388 */ /* 0x0001e20000000c00 */
[----:B------:R-:W-:Y:S02]  /*a4f0*/  LEA R48, P5, R35, R10, 0x1 ;  /* 0x0000000a23307211 */ /* 0x000fe400078a08ff */
[----:B--2---:R-:W-:Y:S02]  /*a500*/  LEA R29, R22, R35, 0x1 ;  /* 0x00000023161d7211 */ /* 0x004fe400078e08ff */
[----:B------:R-:W-:-:S02]  /*a510*/  F2FP.BF16.PACK_AB R25, R181, R188 ;  /* 0x000000bcb519723e */ /* 0x000fc400000010ff */
[----:B------:R-:W-:Y:S01]  /*a520*/  F2FP.BF16.PACK_AB R27, R197, R196 ;  /* 0x000000c4c51b723e */ /* 0x000fe200000010ff */
[----:B------:R-:W-:Y:S01]  /*a530*/  IMAD R31, R22, 0x2, R29 ;  /* 0x00000002161f7824 */ /* 0x000fe200078e021d */
[----:B------:R-:W-:Y:S02]  /*a540*/  F2FP.BF16.PACK_AB R80, R183, R180 ;  /* 0x000000b4b750723e */ /* 0x000fe400000010ff */
[----:B------:R-:W-:Y:S01]  /*a550*/  F2FP.BF16.PACK_AB R81, R174, R175 ;  /* 0x000000afae51723e */ /* 0x000fe200000010ff */
[----:B------:R1:W-:Y:S01]  /*a560*/  STS.128 [R106+0x580], R24 ;  /* 0x000580186a007388 */ /* 0x0003e20000000c00 */
[----:B------:R-:W-:Y:S02]  /*a570*/  F2FP.BF16.PACK_AB R82, R166, R163 ;  /* 0x000000a3a652723e */ /* 0x000fe400000010ff */
[----:B------:R-:W-:Y:S02]  /*a580*/  F2FP.BF16.PACK_AB R84, R161, R162 ;  /* 0x000000a2a154723e */ /* 0x000fe400000010ff */
[----:B0-----:R-:W-:Y:S01]  /*a590*/  F2FP.BF16.PACK_AB R16, R44, R49 ;  /* 0x000000312c10723e */ /* 0x001fe200000010ff */
[----:B------:R0:W-:Y:S01]  /*a5a0*/  STS.128 [R106+0x280], R80 ;  /* 0x000280506a007388 */ /* 0x0001e20000000c00 */
[----:B------:R-:W-:-:S02]  /*a5b0*/  LEA.HI.X.SX32 R49, R35, R0, 0x1, P5 ;  /* 0x0000000023317211 */ /* 0x000fc400028f0eff */
[C---:B------:R-:W-:Y:S02]  /*a5c0*/  LEA R44, P5, R29.reuse, R10, 0x1 ;  /* 0x0000000a1d2c7211 */ /* 0x040fe400078a08ff */
[----:B------:R-:W-:Y:S02]  /*a5d0*/  F2FP.BF16.PACK_AB R18, R40, R45 ;  /* 0x0000002d2812723e */ /* 0x000fe400000010ff */
[----:B------:R-:W-:Y:S02]  /*a5e0*/  LEA.HI.X.SX32 R45, R29, R0, 0x1, P5 ;  /* 0x000000001d2d7211 */ /* 0x000fe400028f0eff */
[----:B------:R-:W-:Y:S02]  /*a5f0*/  LEA R40, P5, R31, R10, 0x1 ;  /* 0x0000000a1f287211 */ /* 0x000fe400078a08ff */
[----:B------:R-:W-:Y:S02]  /*a600*/  LEA R29, R22, R31, 0x1 ;  /* 0x0000001f161d7211 */ /* 0x000fe400078e08ff */
[----:B------:R-:W-:-:S02]  /*a610*/  F2FP.BF16.PACK_AB R19, R41, R36 ;  /* 0x000000242913723e */ /* 0x000fc400000010ff */
[----:B------:R-:W-:Y:S01]  /*a620*/  LEA.HI.X.SX32 R41, R31, R0, 0x1, P5 ;  /* 0x000000001f297211 */ /* 0x000fe200028f0eff */
[C---:B------:R-:W-:Y:S01]  /*a630*/  IMAD R31, R22.reuse, 0x2, R29 ;  /* 0x00000002161f7824 */ /* 0x040fe200078e021d */
[----:B------:R-:W-:Y:S02]  /*a640*/  LEA R36, P5, R29, R10, 0x1 ;  /* 0x0000000a1d247211 */ /* 0x000fe400078a08ff */
[----:B------:R-:W-:Y:S02]  /*a650*/  F2FP.BF16.PACK_AB R17, R193, R194 ;  /* 0x000000c2c111723e */ /* 0x000fe400000010ff */
[----:B------:R-:W-:Y:S02]  /*a660*/  LEA.HI.X.SX32 R37, R29, R0, 0x1, P5 ;  /* 0x000000001d257211 */ /* 0x000fe400028f0eff */
[----:B------:R-:W-:Y:S01]  /*a670*/  LEA R32, P5, R31, R10, 0x1 ;  /* 0x0000000a1f207211 */ /* 0x000fe200078a08ff */
[----:B------:R2:W-:Y:S01]  /*a680*/  STS.128 [R106+0x200], R16 ;  /* 0x000200106a007388 */ /* 0x0005e20000000c00 */
[----:B------:R-:W-:-:S02]  /*a690*/  LEA R29, R22, R31, 0x1 ;  /* 0x0000001f161d7211 */ /* 0x000fc400078e08ff */
[----:B------:R-:W-:Y:S02]  /*a6a0*/  LEA.HI.X.SX32 R33, R31, R0, 0x1, P5 ;  /* 0x000000001f217211 */ /* 0x000fe400028f0eff */
[C---:B------:R-:W-:Y:S01]  /*a6b0*/  LEA R28, P5, R29.reuse, R10, 0x1 ;  /* 0x0000000a1d1c7211 */ /* 0x040fe200078a08ff */
[----:B-1----:R-:W-:Y:S01]  /*a6c0*/  IMAD R25, R22, 0x2, R29 ;  /* 0x0000000216197824 */ /* 0x002fe200078e021d */
[----:B0-----:R-:W-:Y:S02]  /*a6d0*/  F2FP.BF16.PACK_AB R80, R46, R51 ;  /* 0x000000332e50723e */ /* 0x001fe400000010ff */
[----:B------:R-:W-:Y:S02]  /*a6e0*/  LEA.HI.X.SX32 R29, R29, R0, 0x1, P5 ;  /* 0x000000001d1d7211 */ /* 0x000fe400028f0eff */
[----:B------:R-:W-:Y:S02]  /*a6f0*/  LEA R24, P5, R25, R10, 0x1 ;  /* 0x0000000a19187211 */ /* 0x000fe400078a08ff */
[----:B------:R-:W-:-:S02]  /*a700*/  F2FP.BF16.PACK_AB R82, R42, R47 ;  /* 0x0000002f2a52723e */ /* 0x000fc400000010ff */
[----:B------:R-:W-:Y:S02]  /*a710*/  F2FP.BF16.PACK_AB R87, R87, R160 ;  /* 0x000000a05757723e */ /* 0x000fe400000010ff */
[C---:B--2---:R-:W-:Y:S02]  /*a720*/  LEA R17, R22.reuse, R25, 0x1 ;  /* 0x0000001916117211 */ /* 0x044fe400078e08ff */
[----:B------:R-:W-:Y:S01]  /*a730*/  LEA.HI.X.SX32 R25, R25, R0, 0x1, P5 ;  /* 0x0000000019197211 */ /* 0x000fe200028f0eff */
[----:B------:R0:W-:Y:S01]  /*a740*/  STS.128 [R106+0x680], R84 ;  /* 0x000680546a007388 */ /* 0x0001e20000000c00 */
[C---:B------:R-:W-:Y:S01]  /*a750*/  LEA R20, P5, R17.reuse, R10, 0x1 ;  /* 0x0000000a11147211 */ /* 0x040fe200078a08ff */
[----:B------:R-:W-:Y:S01]  /*a760*/  IMAD R19, R22, 0x2, R17 ;  /* 0x0000000216137824 */ /* 0x000fe200078e0211 */
[----:B------:R-:W-:Y:S02]  /*a770*/  F2FP.BF16.PACK_AB R83, R38, R43 ;  /* 0x0000002b2653723e */ /* 0x000fe400000010ff */
[----:B------:R-:W-:-:S02]  /*a780*/  LEA.HI.X.SX32 R21, R17, R0, 0x1, P5 ;  /* 0x0000000011157211 */ /* 0x000fc400028f0eff */
[C---:B------:R-:W-:Y:S02]  /*a790*/  LEA R18, P5, R19.reuse, R10, 0x1 ;  /* 0x0000000a13127211 */ /* 0x040fe400078a08ff */
[C---:B------:R-:W-:Y:S02]  /*a7a0*/  LEA R17, R22.reuse, R19, 0x1 ;  /* 0x0000001316117211 */ /* 0x040fe400078e08ff */
[----:B------:R-:W-:Y:S02]  /*a7b0*/  LEA.HI.X.SX32 R19, R19, R0, 0x1, P5 ;  /* 0x0000000013137211 */ /* 0x000fe400028f0eff */
        /* <DEDUP_REMOVED lines=9> */
[----:B0-----:R-:W-:Y:S02]  /*a850*/  F2FP.BF16.PACK_AB R84, R128, R39 ;  /* 0x000000278054723e */ /* 0x001fe400000010ff */
        /* <DEDUP_REMOVED lines=8> */
[C---:B------:R-:W-:Y:S01]  /*a8e0*/  LEA R34, P5, R27.reuse, R10, 0x1 ;  /* 0x0000000a1b227211 */ /* 0x040fe200078a08ff */
[----:B------:R0:W-:Y:S01]  /*a8f0*/  STS.128 [R106+0x600], R96 ;  /* 0x000600606a007388 */ /* 0x0001e20000000c00 */
[C---:B------:R-:W-:Y:S02]  /*a900*/  LEA R31, R22.reuse, R27, 0x1 ;  /* 0x0000001b161f7211 */ /* 0x040fe400078e08ff */
[----:B------:R-:W-:Y:S02]  /*a910*/  LEA.HI.X.SX32 R35, R27, R0, 0x1, P5 ;  /* 0x000000001b237211 */ /* 0x000fe400028f0eff */
[----:B------:R-:W-:Y:S01]  /*a920*/  LEA R30, P5, R31, R10, 0x1 ;  /* 0x0000000a1f1e7211 */ /* 0x000fe200078a08ff */
[----:B------:R-:W-:Y:S01]  /*a930*/  IMAD R27, R22, 0x2, R31 ;  /* 0x00000002161b7824 */ /* 0x000fe200078e021f */
[----:B------:R-:W-:Y:S02]  /*a940*/  F2FP.BF16.PACK_AB R81, R125, R130 ;  /* 0x000000827d51723e */ /* 0x000fe400000010ff */
[----:B------:R-:W-:-:S02]  /*a950*/  LEA.HI.X.SX32 R31, R31, R0, 0x1, P5 ;  /* 0x000000001f1f7211 */ /* 0x000fc400028f0eff */
[----:B------:R-:W-:Y:S01]  /*a960*/  LEA R26, P5, R27, R10, 0x1 ;  /* 0x0000000a1b1a7211 */ /* 0x000fe200078a08ff */
[----:B------:R1:W-:Y:S01]  /*a970*/  STS.128 [R106+0x300], R80 ;  /* 0x000300506a007388 */ /* 0x0003e20000000c00 */
[----:B------:R-:W-:Y:S02]  /*a980*/  F2FP.BF16.PACK_AB R87, R14, R113 ;  /* 0x000000710e57723e */ /* 0x000fe400000010ff */
[----:B------:R-:W-:Y:S02]  /*a990*/  F2FP.BF16.PACK_AB R85, R121, R124 ;  /* 0x0000007c7955723e */ /* 0x000fe400000010ff */
[C---:B0-----:R-:W-:Y:S02]  /*a9a0*/  LEA R97, R22.reuse, R27, 0x1 ;  /* 0x0000001b16617211 */ /* 0x041fe400078e08ff */
[----:B------:R-:W-:Y:S02]  /*a9b0*/  LEA.HI.X.SX32 R27, R27, R0, 0x1, P5 ;  /* 0x000000001b1b7211 */ /* 0x000fe400028f0eff */
[----:B------:R-:W-:Y:S01]  /*a9c0*/  LEA R14, P5, R97, R10, 0x1 ;  /* 0x0000000a610e7211 */ /* 0x000fe200078a08ff */
[----:B------:R-:W-:Y:S01]  /*a9d0*/  IMAD R99, R22, 0x2, R97 ;  /* 0x0000000216637824 */ /* 0x000fe200078e0261 */
[----:B------:R-:W-:-:S02]  /*a9e0*/  F2FP.BF16.PACK_AB R86, R117, R120 ;  /* 0x000000787556723e */ /* 0x000fc400000010ff */
[----:B------:R-:W-:Y:S02]  /*a9f0*/  LOP3.LUT R159, R158, 0x20, RZ, 0x3c, !PT ;  /* 0x000000209e9f7812 */ /* 0x000fe400078e3cff */
[----:B-1----:R-:W-:Y:S01]  /*aa00*/  F2FP.BF16.PACK_AB R83, R15, R116 ;  /* 0x000000740f53723e */ /* 0x002fe200000010ff */
[----:B------:R0:W-:Y:S01]  /*aa10*/  STS.128 [R106+0x700], R84 ;  /* 0x000700546a007388 */ /* 0x0001e20000000c00 */
[----:B------:R-:W-:Y:S02]  /*aa20*/  LEA.HI.X.SX32 R15, R97, R0, 0x1, P5 ;  /* 0x00000000610f7211 */ /* 0x000fe400028f0eff */
[C---:B------:R-:W-:Y:S02]  /*aa30*/  LEA R240, P5, R99.reuse, R10, 0x1 ;  /* 0x0000000a63f07211 */ /* 0x040fe400078a08ff */
[----:B------:R-:W-:Y:S02]  /*aa40*/  LEA R97, R22, R99, 0x1 ;  /* 0x0000006316617211 */ /* 0x000fe400078e08ff */
[----:B------:R-:W-:-:S02]  /*aa50*/  LEA.HI.X.SX32 R241, R99, R0, 0x1, P5 ;  /* 0x0000000063f17211 */ /* 0x000fc400028f0eff */
[----:B------:R-:W-:Y:S01]  /*aa60*/  LEA R236, P5, R97, R10, 0x1 ;  /* 0x0000000a61ec7211 */ /* 0x000fe200078a08ff */
[C---:B------:R-:W-:Y:S01]  /*aa70*/  IMAD R99, R22.reuse, 0x2, R97 ;  /* 0x0000000216637824 */ /* 0x040fe200078e0261 */
[----:B------:R-:W-:Y:S02]  /*aa80*/  F2FP.BF16.PACK_AB R80, R123, R126 ;  /* 0x0000007e7b50723e */ /* 0x000fe400000010ff */
[----:B------:R-:W-:Y:S02]  /*aa90*/  LEA.HI.X.SX32 R237, R97, R0, 0x1, P5 ;  /* 0x0000000061ed7211 */ /* 0x000fe400028f0eff */
[C---:B------:R-:W-:Y:S02]  /*aaa0*/  LEA R234, P5, R99.reuse, R10, 0x1 ;  /* 0x0000000a63ea7211 */ /* 0x040fe400078a08ff */
[----:B0-----:R-:W-:Y:S02]  /*aab0*/  LEA R85, R22, R99, 0x1 ;  /* 0x0000006316557211 */ /* 0x001fe400078e08ff */
[----:B------:R-:W-:-:S02]  /*aac0*/  LEA.HI.X.SX32 R235, R99, R0, 0x1, P5 ;  /* 0x0000000063eb7211 */ /* 0x000fc400028f0eff */
[----:B------:R-:W-:Y:S01]  /*aad0*/  LEA R232, P5, R85, R10, 0x1 ;  /* 0x0000000a55e87211 */ /* 0x000fe200078a08ff */
[C---:B------:R-:W-:Y:S01]  /*aae0*/  IMAD R87, R22.reuse, 0x2, R85 ;  /* 0x0000000216577824 */ /* 0x040fe200078e0255 */
[----:B------:R-:W-:Y:S02]  /*aaf0*/  F2FP.BF16.PACK_AB R81, R119, R122 ;  /* 0x0000007a7751723e */ /* 0x000fe400000010ff */
[----:B------:R-:W-:Y:S01]  /*ab00*/  F2FP.BF16.PACK_AB R82, R115, R118 ;  /* 0x000000767352723e */ /* 0x000fe200000010ff */
[----:B------:R-:W-:Y:S01]  /*ab10*/  IMAD R97, R22, 0x2, R87 ;  /* 0x0000000216617824 */ /* 0x000fe200078e0257 */
[----:B------:R-:W-:Y:S02]  /*ab20*/  LEA.HI.X.SX32 R233, R85, R0, 0x1, P5 ;  /* 0x0000000055e97211 */ /* 0x000fe400028f0eff */
[----:B------:R-:W-:Y:S01]  /*ab30*/  LEA R230, P5, R87, R10, 0x1 ;  /* 0x0000000a57e67211 */ /* 0x000fe200078a08ff */
[----:B------:R0:W-:Y:S01]  /*ab40*/  STS.128 [R106+0x380], R80 ;  /* 0x000380506a007388 */ /* 0x0001e20000000c00 */
[----:B------:R-:W-:-:S02]  /*ab50*/  IADD3 R84, R243, -0x3f3504f3, RZ ;  /* 0xc0cafb0df3547810 */ /* 0x000fc40007ffe0ff */
[----:B------:R-:W-:Y:S01]  /*ab60*/  LEA.HI.X.SX32 R231, R87, R0, 0x1, P5 ;  /* 0x0000000057e77211 */ /* 0x000fe200028f0eff */
[----:B------:R-:W-:Y:S01]  /*ab70*/  IMAD R87, R22, 0x2, R97 ;  /* 0x0000000216577824 */ /* 0x000fe200078e0261 */
[C---:B------:R-:W-:Y:S02]  /*ab80*/  LEA R228, P5, R97.reuse, R10, 0x1 ;  /* 0x0000000a61e47211 */ /* 0x040fe400078a08ff */
[----:B------:R-:W-:Y:S02]  /*ab90*/  SHF.L.U32 R86, R238, 0x4, RZ ;  /* 0x00000004ee567819 */ /* 0x000fe400000006ff */
[----:B------:R-:W-:Y:S02]  /*aba0*/  LEA.HI.X.SX32 R229, R97, R0, 0x1, P5 ;  /* 0x0000000061e57211 */ /* 0x000fe400028f0eff */
[----:B------:R-:W-:Y:S02]  /*abb0*/  LEA R226, P5, R87, R10, 0x1 ;  /* 0x0000000a57e27211 */ /* 0x000fe400078a08ff */
[----:B------:R-:W-:-:S02]  /*abc0*/  LOP3.LUT R86, R86, 0x70, RZ, 0xc0, !PT ;  /* 0x0000007056567812 */ /* 0x000fc400078ec0ff */
[----:B------:R-:W-:Y:S02]  /*abd0*/  LEA.HI.X.SX32 R227, R87, R0, 0x1, P5 ;  /* 0x0000000057e37211 */ /* 0x000fe400028f0eff */
[----:B0-----:R-:W-:Y:S01]  /*abe0*/  F2FP.BF16.PACK_AB R80, R114, R111 ;  /* 0x0000006f7250723e */ /* 0x001fe200000010ff */
[----:B------:R-:W-:Y:S01]  /*abf0*/  IMAD.IADD R239, R86, 0x1, R239 ;  /* 0x0000000156ef7824 */ /* 0x000fe200078e02ef */
[----:B------:R-:W-:Y:S02]  /*ac00*/  F2FP.BF16.PACK_AB R81, R109, R112 ;  /* 0x000000706d51723e */ /* 0x000fe400000010ff */
[----:B------:R-:W-:Y:S02]  /*ac10*/  F2FP.BF16.PACK_AB R82, R107, R110 ;  /* 0x0000006e6b52723e */ /* 0x000fe400000010ff */
[----:B------:R-:W-:Y:S02]  /*ac20*/  F2FP.BF16.PACK_AB R83, R23, R108 ;  /* 0x0000006c1753723e */ /* 0x000fe400000010ff */
[----:B------:R-:W-:-:S03]  /*ac30*/  LOP3.LUT R23, R84, 0xff800000, RZ, 0xc0, !PT ;  /* 0xff80000054177812 */ /* 0x000fc600078ec0ff */
[----:B------:R0:W-:Y:S01]  /*ac40*/  STS.128 [R106+0x780], R80 ;  /* 0x000780506a007388 */ /* 0x0001e20000000c00 */
[----:B------:R-:W-:Y:S02]  /*ac50*/  IADD3 R84, R243, -R23, RZ ;  /* 0x80000017f3547210 */ /* 0x000fe40007ffe0ff */
[----:B------:R-:W1:Y:S01]  /*ac60*/  I2F R23, R23 ;  /* 0x0000001700177306 */ /* 0x000e620000201400 */
[----:B------:R-:W-:Y:S02]  /*ac70*/  BAR.SYNC.DEFER_BLOCKING 0x0 ;  /* 0x0000000000007b1d */ /* 0x000fe40000010000 */
[----:B------:R-:W-:Y:S01]  /*ac80*/  FADD R250, R84, -1 ;  /* 0xbf80000054fa7421 */ /* 0x000fe20000000000 */
[----:B------:R-:W-:-:S03]  /*ac90*/  LOP3.LUT R84, R158, 0x40, RZ, 0x3c, !PT ;  /* 0x000000409e547812 */ /* 0x000fc600078e3cff */
[----:B------:R-:W-:-:S04]  /*aca0*/  FFMA.FTZ R85, R250, R251, -0.16845393180847167969 ;  /* 0xbe2c7f30fa557423 */ /* 0x000fc800000100fb */
[----:B------:R-:W-:Y:S01]  /*acb0*/  FFMA.FTZ R85, R250, R85, 0.1716887056827545166 ;  /* 0x3e2fcf2afa557423 */ /* 0x000fe20000010055 */
[----:B0-----:R-:W-:Y:S02]  /*acc0*/  LEA R81, R22, R87, 0x1 ;  /* 0x0000005716517211 */ /* 0x001fe400078e08ff */
[----:B------:R-:W-:Y:S01]  /*acd0*/  LOP3.LUT R80, R158, 0x60, RZ, 0x3c, !PT ;  /* 0x000000609e507812 */ /* 0x000fe200078e3cff */
[----:B------:R-:W-:Y:S01]  /*ace0*/  FFMA.FTZ R85, R250, R85, -0.17900948226451873779 ;  /* 0xbe374e43fa557423 */ /* 0x000fe20000010055 */
[C---:B------:R-:W-:Y:S01]  /*acf0*/  LEA R224, P5, R81.reuse, R10, 0x1 ;  /* 0x0000000a51e07211 */ /* 0x040fe200078a08ff */
[----:B------:R-:W-:Y:S02]  /*ad00*/  IMAD R83, R22, 0x2, R81 ;  /* 0x0000000216537824 */ /* 0x000fe400078e0251 */
[C---:B------:R-:W-:Y:S01]  /*ad10*/  FFMA.FTZ R85, R250.reuse, R85, 0.20512372255325317383 ;  /* 0x3e520bf4fa557423 */ /* 0x040fe20000010055 */
[----:B------:R-:W-:Y:S02]  /*ad20*/  LEA.HI.X.SX32 R225, R81, R0, 0x1, P5 ;  /* 0x0000000051e17211 */ /* 0x000fe400028f0eff */
[C---:B------:R-:W-:Y:S01]  /*ad30*/  LEA R222, P5, R83.reuse, R10, 0x1 ;  /* 0x0000000a53de7211 */ /* 0x040fe200078a08ff */
[----:B------:R-:W-:Y:S01]  /*ad40*/  FFMA.FTZ R85, R250, R85, -0.24046532809734344482 ;  /* 0xbe763c8bfa557423 */ /* 0x000fe20000010055 */
[----:B------:R-:W-:Y:S01]  /*ad50*/  LEA R81, R22, R83, 0x1 ;  /* 0x0000005316517211 */ /* 0x000fe200078e08ff */
[----:B------:R-:W0:Y:S01]  /*ad60*/  LDS.128 R132, [R158] ;  /* 0x000000009e847984 */ /* 0x000e220000000c00 */
[----:B------:R-:W-:Y:S01]  /*ad70*/  LEA.HI.X.SX32 R223, R83, R0, 0x1, P5 ;  /* 0x0000000053df7211 */ /* 0x000fe200028f0eff */
[----:B------:R-:W-:Y:S01]  /*ad80*/  FFMA.FTZ R85, R250, R85, 0.28857114911079406738 ;  /* 0x3e93bf99fa557423 */ /* 0x000fe20000010055 */
[C---:B------:R-:W-:Y:S01]  /*ad90*/  LEA R220, P5, R81.reuse, R10, 0x1 ;  /* 0x0000000a51dc7211 */ /* 0x040fe200078a08ff */
[----:B------:R-:W-:Y:S01]  /*ada0*/  IMAD R83, R22, 0x2, R81 ;  /* 0x0000000216537824 */ /* 0x000fe200078e0251 */
[----:B------:R-:W2:Y:S01]  /*adb0*/  LDS.128 R128, [R159] ;  /* 0x000000009f807984 */ /* 0x000ea20000000c00 */
[----:B------:R-:W-:Y:S01]  /*adc0*/  FFMA.FTZ R85, R250, R85, -0.36067417263984680176 ;  /* 0xbeb8aa49fa557423 */ /* 0x000fe20000010055 */
[----:B------:R-:W-:-:S02]  /*add0*/  LEA.HI.X.SX32 R221, R81, R0, 0x1, P5 ;  /* 0x0000000051dd7211 */ /* 0x000fc400028f0eff */
[C---:B------:R-:W-:Y:S01]  /*ade0*/  LEA R218, P5, R83.reuse, R10, 0x1 ;  /* 0x0000000a53da7211 */ /* 0x040fe200078a08ff */
[----:B------:R-:W3:Y:S01]  /*adf0*/  LDS.128 R124, [R84] ;  /* 0x00000000547c7984 */ /* 0x000ee20000000c00 */
[----:B------:R-:W-:Y:S01]  /*ae00*/  LEA R81, R22, R83, 0x1 ;  /* 0x0000005316517211 */ /* 0x000fe200078e08ff */
[----:B------:R-:W-:Y:S01]  /*ae10*/  FFMA.FTZ R85, R250, R85, 0.48089820146560668945 ;  /* 0x3ef6384afa557423 */ /* 0x000fe20000010055 */
[----:B------:R-:W-:Y:S01]  /*ae20*/  LEA.HI.X.SX32 R219, R83, R0, 0x1, P5 ;  /* 0x0000000053db7211 */ /* 0x000fe200028f0eff */
[----:B------:R-:W4:Y:S01]  /*ae30*/  LDS.128 R120, [R80] ;  /* 0x0000000050787984 */ /* 0x000f220000000c00 */
[C---:B------:R-:W-:Y:S01]  /*ae40*/  LEA R216, P5, R81.reuse, R10, 0x1 ;  /* 0x0000000a51d87211 */ /* 0x040fe200078a08ff */
[----:B------:R-:W-:Y:S02]  /*ae50*/  IMAD R83, R22, 0x2, R81 ;  /* 0x0000000216537824 */ /* 0x000fe400078e0251 */
[----:B------:R-:W5:Y:S01]  /*ae60*/  LDS.128 R116, [R158+0x800] ;  /* 0x000800009e747984 */ /* 0x000f620000000c00 */
[----:B------:R-:W-:Y:S01]  /*ae70*/  LEA.HI.X.SX32 R217, R81, R0, 0x1, P5 ;  /* 0x0000000051d97211 */ /* 0x000fe200028f0eff */
[----:B------:R-:W-:Y:S01]  /*ae80*/  FFMA.FTZ R85, R250, R85, -0.72134751081466674805 ;  /* 0xbf38aa3bfa557423 */ /* 0x000fe20000010055 */
[C---:B------:R-:W-:Y:S01]  /*ae90*/  LEA R214, P5, R83.reuse, R10, 0x1 ;  /* 0x0000000a53d67211 */ /* 0x040fe200078a08ff */
[----:B------:R-:W1:Y:S01]  /*aea0*/  LDS.128 R112, [R159+0x800] ;  /* 0x000800009f707984 */ /* 0x000e620000000c00 */
[----:B------:R-:W-:Y:S01]  /*aeb0*/  LEA R81, R22, R83, 0x1 ;  /* 0x0000005316517211 */ /* 0x000fe200078e08ff */
[C---:B------:R-:W-:Y:S01]  /*aec0*/  FMUL R85, R250.reuse, R85 ;  /* 0x00000055fa557220 */ /* 0x040fe20000400000 */
[----:B------:R-:W-:Y:S01]  /*aed0*/  LEA.HI.X.SX32 R215, R83, R0, 0x1, P5 ;  /* 0x0000000053d77211 */ /* 0x000fe200028f0eff */
[----:B------:R-:W1:Y:S01]  /*aee0*/  LDS.128 R108, [R84+0x800] ;  /* 0x00080000546c7984 */ /* 0x000e620000000c00 */
[C---:B------:R-:W-:Y:S01]  /*aef0*/  LEA R212, P5, R81.reuse, R10, 0x1 ;  /* 0x0000000a51d47211 */ /* 0x040fe200078a08ff */
[----:B------:R-:W-:Y:S01]  /*af00*/  FMUL R85, R250, R85 ;  /* 0x00000055fa557220 */ /* 0x000fe20000400000 */
[----:B------:R-:W-:Y:S01]  /*af10*/  LEA R83, R22, R81, 0x1 ;  /* 0x0000005116537211 */ /* 0x000fe200078e08ff */
[----:B------:R-:W-:Y:S01]  /*af20*/  LDS.128 R140, [R159+0x1000] ;  /* 0x001000009f8c7984 */ /* 0x000fe20000000c00 */
[----:B------:R-:W-:Y:S01]  /*af30*/  LEA.HI.X.SX32 R213, R81, R0, 0x1, P5 ;  /* 0x0000000051d57211 */ /* 0x000fe200028f0eff */
[----:B------:R-:W-:Y:S01]  /*af40*/  FFMA.FTZ R250, R250, 1.4426950216293334961, R85 ;  /* 0x3fb8aa3bfafa7823 */ /* 0x000fe20000010055 */
[C---:B------:R-:W-:Y:S01]  /*af50*/  LEA R210, P5, R83.reuse, R10, 0x1 ;  /* 0x0000000a53d27211 */ /* 0x040fe200078a08ff */
[----:B------:R-:W-:Y:S01]  /*af60*/  IMAD R81, R22, 0x2, R83 ;  /* 0x0000000216517824 */ /* 0x000fe200078e0253 */
[----:B------:R-:W-:Y:S02]  /*af70*/  LDS.128 R136, [R84+0x1000] ;  /* 0x0010000054887984 */ /* 0x000fe40000000c00 */
[----:B------:R-:W-:-:S02]  /*af80*/  LEA.HI.X.SX32 R211, R83, R0, 0x1, P5 ;  /* 0x0000000053d37211 */ /* 0x000fc400028f0eff */
[C---:B------:R-:W-:Y:S01]  /*af90*/  LEA R204, P5, R81.reuse, R10, 0x1 ;  /* 0x0000000a51cc7211 */ /* 0x040fe200078a08ff */
[----:B0-----:R0:W-:Y:S01]  /*afa0*/  STG.E.U16 [R104.64], R132 ;  /* 0x0000008468007986 */ /* 0x0011e2000c101504 */
[C---:B------:R-:W-:Y:S02]  /*afb0*/  LEA R83, R22.reuse, R81, 0x1 ;  /* 0x0000005116537211 */ /* 0x040fe400078e08ff */
[----:B------:R-:W-:Y:S01]  /*afc0*/  LEA.HI.X.SX32 R205, R81, R0, 0x1, P5 ;  /* 0x0000000051cd7211 */ /* 0x000fe200028f0eff */
[----:B------:R-:W1:Y:S01]  /*afd0*/  LDS.128 R104, [R80+0x800] ;  /* 0x0008000050687984 */ /* 0x000e620000000c00 */
[C---:B------:R-:W-:Y:S01]  /*afe0*/  LEA R208, P5, R83.reuse, R10, 0x1 ;  /* 0x0000000a53d07211 */ /* 0x040fe200078a08ff */
[----:B------:R-:W-:Y:S02]  /*aff0*/  IMAD R81, R22, 0x2, R83 ;  /* 0x0000000216517824 */ /* 0x000fe400078e0253 */
[----:B--2---:R2:W-:Y:S01]  /*b000*/  STG.E.U16 [R102.64], R128 ;  /* 0x0000008066007986 */ /* 0x0045e2000c101504 */
[----:B------:R-:W-:-:S02]  /*b010*/  LEA.HI.X.SX32 R209, R83, R0, 0x1, P5 ;  /* 0x0000000053d17211 */ /* 0x000fc400028f0eff */
[C---:B------:R-:W-:Y:S01]  /*b020*/  LEA R206, P5, R81.reuse, R10, 0x1 ;  /* 0x0000000a51ce7211 */ /* 0x040fe200078a08ff */
[----:B---3--:R3:W-:Y:S01]  /*b030*/  STG.E.U16 [R100.64], R124 ;  /* 0x0000007c64007986 */ /* 0x0087e2000c101504 */
[C---:B------:R-:W-:Y:S02]  /*b040*/  LEA R83, R22.reuse, R81, 0x1 ;  /* 0x0000005116537211 */ /* 0x040fe400078e08ff */
[----:B------:R-:W-:Y:S01]  /*b050*/  LEA.HI.X.SX32 R207, R81, R0, 0x1, P5 ;  /* 0x0000000051cf7211 */ /* 0x000fe200028f0eff */
[----:B------:R-:W1:Y:S01]  /*b060*/  LDS.128 R100, [R158+0x1000] ;  /* 0x001000009e647984 */ /* 0x000e620000000c00 */
[C---:B------:R-:W-:Y:S01]  /*b070*/  LEA R202, P5, R83.reuse, R10, 0x1 ;  /* 0x0000000a53ca7211 */ /* 0x040fe200078a08ff */
[----:B------:R-:W-:Y:S01]  /*b080*/  IMAD R81, R22, 0x2, R83 ;  /* 0x0000000216517824 */ /* 0x000fe200078e0253 */
[----:B0-----:R-:W-:Y:S01]  /*b090*/  PRMT R132, R132, 0x7632, R132 ;  /* 0x0000763284847816 */ /* 0x001fe20000000084 */
[----:B------:R-:W0:Y:S01]  /*b0a0*/  LDS.128 R96, [R80+0x1000] ;  /* 0x0010000050607984 */ /* 0x000e220000000c00 */
[----:B------:R-:W-:-:S02]  /*b0b0*/  LEA.HI.X.SX32 R203, R83, R0, 0x1, P5 ;  /* 0x0000000053cb7211 */ /* 0x000fc400028f0eff */
[C---:B------:R-:W-:Y:S01]  /*b0c0*/  LEA R200, P5, R81.reuse, R10, 0x1 ;  /* 0x0000000a51c87211 */ /* 0x040fe200078a08ff */
[----:B----4-:R4:W-:Y:S01]  /*b0d0*/  STG.E.U16 [R94.64], R120 ;  /* 0x000000785e007986 */ /* 0x0109e2000c101504 */
[C---:B------:R-:W-:Y:S02]  /*b0e0*/  LEA R83, R22.reuse, R81, 0x1 ;  /* 0x0000005116537211 */ /* 0x040fe400078e08ff */
[----:B------:R-:W-:Y:S01]  /*b0f0*/  LEA.HI.X.SX32 R201, R81, R0, 0x1, P5 ;  /* 0x0000000051c97211 */ /* 0x000fe200028f0eff */
[----:B-----5:R5:W-:Y:S01]  /*b100*/  STG.E.U16 [R92.64], R116 ;  /* 0x000000745c007986 */ /* 0x020be2000c101504 */
[C---:B------:R-:W-:Y:S01]  /*b110*/  LEA R198, P5, R83.reuse, R10, 0x1 ;  /* 0x0000000a53c67211 */ /* 0x040fe200078a08ff */
[----:B------:R-:W-:Y:S01]  /*b120*/  IMAD R81, R22, 0x2, R83 ;  /* 0x0000000216517824 */ /* 0x000fe200078e0253 */
[----:B--2---:R-:W-:Y:S01]  /*b130*/  PRMT R128, R128, 0x7632, R128 ;  /* 0x0000763280807816 */ /* 0x004fe20000000080 */
[----:B------:R-:W2:Y:S01]  /*b140*/  LDS.128 R92, [R158+0x1800] ;  /* 0x001800009e5c7984 */ /* 0x000ea20000000c00 */
[----:B------:R-:W-:-:S02]  /*b150*/  LEA.HI.X.SX32 R199, R83, R0, 0x1, P5 ;  /* 0x0000000053c77211 */ /* 0x000fc400028f0eff */
[C---:B------:R-:W-:Y:S01]  /*b160*/  LEA R196, P5, R81.reuse, R10, 0x1 ;  /* 0x0000000a51c47211 */ /* 0x040fe200078a08ff */
[----:B-1----:R-:W-:Y:S01]  /*b170*/  STG.E.U16 [R90.64], R112 ;  /* 0x000000705a007986 */ /* 0x002fe2000c101504 */
[C---:B------:R-:W-:Y:S02]  /*b180*/  LEA R83, R22.reuse, R81, 0x1 ;  /* 0x0000005116537211 */ /* 0x040fe400078e08ff */
[----:B------:R-:W-:Y:S01]  /*b190*/  LEA.HI.X.SX32 R197, R81, R0, 0x1, P5 ;  /* 0x0000000051c57211 */ /* 0x000fe200028f0eff */
[----:B------:R-:W-:Y:S01]  /*b1a0*/  STG.E.U16 [R88.64], R108 ;  /* 0x0000006c58007986 */ /* 0x000fe2000c101504 */
[C---:B------:R-:W-:Y:S01]  /*b1b0*/  LEA R194, P5, R83.reuse, R10, 0x1 ;  /* 0x0000000a53c27211 */ /* 0x040fe200078a08ff */
[----:B------:R-:W-:Y:S01]  /*b1c0*/  IMAD R81, R22, 0x2, R83 ;  /* 0x0000000216517824 */ /* 0x000fe200078e0253 */
[----:B---3--:R-:W-:Y:S01]  /*b1d0*/  PRMT R124, R124, 0x7632, R124 ;  /* 0x000076327c7c7816 */ /* 0x008fe2000000007c */
[----:B------:R1:W3:Y:S01]  /*b1e0*/  LDS.128 R88, [R159+0x1800] ;  /* 0x001800009f587984 */ /* 0x0002e20000000c00 */
[----:B------:R-:W-:-:S02]  /*b1f0*/  LEA.HI.X.SX32 R195, R83, R0, 0x1, P5 ;  /* 0x0000000053c37211 */ /* 0x000fc400028f0eff */
[C---:B------:R-:W-:Y:S01]  /*b200*/  LEA R192, P5, R81.reuse, R10, 0x1 ;  /* 0x0000000a51c07211 */ /* 0x040fe200078a08ff */
[----:B------:R-:W3:Y:S01]  /*b210*/  LDS.128 R84, [R84+0x1800] ;  /* 0x0018000054547984 */ /* 0x000ee20000000c00 */
[C---:B------:R-:W-:Y:S02]  /*b220*/  LEA R83, R22.reuse, R81, 0x1 ;  /* 0x0000005116537211 */ /* 0x040fe400078e08ff */
[----:B------:R-:W-:Y:S01]  /*b230*/  LEA.HI.X.SX32 R193, R81, R0, 0x1, P5 ;  /* 0x0000000051c17211 */ /* 0x000fe200028f0eff */
[----:B------:R0:W-:Y:S01]  /*b240*/  STG.E.U16 [R156.64], R104 ;  /* 0x000000689c007986 */ /* 0x0001e2000c101504 */
[C---:B------:R-:W-:Y:S01]  /*b250*/  LEA R190, P5, R83.reuse, R10, 0x1 ;  /* 0x0000000a53be7211 */ /* 0x040fe200078a08ff */
[----:B------:R-:W-:Y:S01]  /*b260*/  IMAD R81, R22, 0x2, R83 ;  /* 0x0000000216517824 */ /* 0x000fe200078e0253 */
[----:B----4-:R-:W-:Y:S01]  /*b270*/  PRMT R120, R120, 0x7632, R120 ;  /* 0x0000763278787816 */ /* 0x010fe20000000078 */
[----:B------:R4:W-:Y:S01]  /*b280*/  STG.E.U16 [R154.64], R100 ;  /* 0x000000649a007986 */ /* 0x0009e2000c101504 */
[----:B------:R-:W-:-:S02]  /*b290*/  LEA.HI.X.SX32 R191, R83, R0, 0x1, P5 ;  /* 0x0000000053bf7211 */ /* 0x000fc400028f0eff */
[C---:B------:R-:W-:Y:S01]  /*b2a0*/  LEA R188, P5, R81.reuse, R10, 0x1 ;  /* 0x0000000a51bc7211 */ /* 0x040fe200078a08ff */
[----:B------:R0:W-:Y:S01]  /*b2b0*/  STG.E.U16 [R152.64], R140 ;  /* 0x0000008c98007986 */ /* 0x0001e2000c101504 */
[C---:B------:R-:W-:Y:S02]  /*b2c0*/  LEA R161, R22.reuse, R81, 0x1 ;  /* 0x0000005116a17211 */ /* 0x040fe400078e08ff */
[----:B------:R-:W-:Y:S01]  /*b2d0*/  LEA.HI.X.SX32 R189, R81, R0, 0x1, P5 ;  /* 0x0000000051bd7211 */ /* 0x000fe200028f0eff */
[----:B------:R2:W-:Y:S01]  /*b2e0*/  STG.E.U16 [R150.64], R136 ;  /* 0x0000008896007986 */ /* 0x0005e2000c101504 */
[C---:B------:R-:W-:Y:S01]  /*b2f0*/  LEA R186, P5, R161.reuse, R10, 0x1 ;  /* 0x0000000aa1ba7211 */ /* 0x040fe200078a08ff */
[----:B------:R-:W-:Y:S01]  /*b300*/  IMAD R163, R22, 0x2, R161 ;  /* 0x0000000216a37824 */ /* 0x000fe200078e02a1 */
[----:B-----5:R-:W-:Y:S01]  /*b310*/  PRMT R116, R116, 0x7632, R116 ;  /* 0x0000763274747816 */ /* 0x020fe20000000074 */
[----:B------:R-:W5:Y:S01]  /*b320*/  LDS.128 R80, [R80+0x1800] ;  /* 0x0018000050507984 */ /* 0x000f620000000c00 */
[----:B------:R-:W-:-:S02]  /*b330*/  LEA.HI.X.SX32 R187, R161, R0, 0x1, P5 ;  /* 0x00000000a1bb7211 */ /* 0x000fc400028f0eff */
[C---:B------:R-:W-:Y:S01]  /*b340*/  LEA R184, P5, R163.reuse, R10, 0x1 ;  /* 0x0000000aa3b87211 */ /* 0x040fe200078a08ff */
[----:B0-----:R0:W-:Y:S01]  /*b350*/  STG.E.U16 [R148.64], R96 ;  /* 0x0000006094007986 */ /* 0x0011e2000c101504 */
[C---:B-1----:R-:W-:Y:S02]  /*b360*/  LEA R159, R22.reuse, R163, 0x1 ;  /* 0x000000a3169f7211 */ /* 0x042fe400078e08ff */
[----:B------:R-:W-:Y:S01]  /*b370*/  LEA.HI.X.SX32 R185, R163, R0, 0x1, P5 ;  /* 0x00000000a3b97211 */ /* 0x000fe200028f0eff */
[----:B--2---:R1:W-:Y:S01]  /*b380*/  STG.E.U16 [R146.64], R92 ;  /* 0x0000005c92007986 */ /* 0x0043e2000c101504 */
[C---:B------:R-:W-:Y:S01]  /*b390*/  LEA R182, P5, R159.reuse, R10, 0x1 ;  /* 0x0000000a9fb67211 */ /* 0x040fe200078a08ff */
[----:B------:R-:W-:Y:S01]  /*b3a0*/  IMAD R157, R22, 0x2, R159 ;  /* 0x00000002169d7824 */ /* 0x000fe200078e029f */
[----:B------:R-:W-:Y:S02]  /*b3b0*/  PRMT R112, R112, 0x7632, R112 ;  /* 0x0000763270707816 */ /* 0x000fe40000000070 */
[----:B------:R-:W-:-:S02]  /*b3c0*/  LEA.HI.X.SX32 R183, R159, R0, 0x1, P5 ;  /* 0x000000009fb77211 */ /* 0x000fc400028f0eff */
[C---:B------:R-:W-:Y:S01]  /*b3d0*/  LEA R180, P5, R157.reuse, R10, 0x1 ;  /* 0x0000000a9db47211 */ /* 0x040fe200078a08ff */
[----:B---3--:R2:W-:Y:S01]  /*b3e0*/  STG.E.U16 [R144.64], R88 ;  /* 0x0000005890007986 */ /* 0x0085e2000c101504 */
[C---:B------:R-:W-:Y:S02]  /*b3f0*/  LEA R159, R22.reuse, R157, 0x1 ;  /* 0x0000009d169f7211 */ /* 0x040fe400078e08ff */
[----:B------:R-:W-:Y:S01]  /*b400*/  LEA.HI.X.SX32 R181, R157, R0, 0x1, P5 ;  /* 0x000000009db57211 */ /* 0x000fe200028f0eff */
[----:B------:R3:W-:Y:S01]  /*b410*/  STG.E.U16 [R78.64], R84 ;  /* 0x000000544e007986 */ /* 0x0007e2000c101504 */
[C---:B------:R-:W-:Y:S01]  /*b420*/  LEA R178, P5, R159.reuse, R10, 0x1 ;  /* 0x0000000a9fb27211 */ /* 0x040fe200078a08ff */
[----:B----4-:R-:W-:Y:S01]  /*b430*/  IMAD R155, R22, 0x2, R159 ;  /* 0x00000002169b7824 */ /* 0x010fe200078e029f */
[----:B------:R-:W-:Y:S02]  /*b440*/  PRMT R108, R108, 0x7632, R108 ;  /* 0x000076326c6c7816 */ /* 0x000fe4000000006c */
[----:B------:R-:W-:-:S02]  /*b450*/  LEA.HI.X.SX32 R179, R159, R0, 0x1, P5 ;  /* 0x000000009fb37211 */ /* 0x000fc400028f0eff */
[C---:B------:R-:W-:Y:S02]  /*b460*/  LEA R176, P5, R155.reuse, R10, 0x1 ;  /* 0x0000000a9bb07211 */ /* 0x040fe400078a08ff */
[C---:B------:R-:W-:Y:S02]  /*b470*/  LEA R153, R22.reuse, R155, 0x1 ;  /* 0x0000009b16997211 */ /* 0x040fe400078e08ff */
[----:B------:R-:W-:Y:S02]  /*b480*/  LEA.HI.X.SX32 R177, R155, R0, 0x1, P5 ;  /* 0x000000009bb17211 */ /* 0x000fe400028f0eff */
[C---:B------:R-:W-:Y:S01]  /*b490*/  LEA R174, P5, R153.reuse, R10, 0x1 ;  /* 0x0000000a99ae7211 */ /* 0x040fe200078a08ff */
[----:B------:R-:W-:Y:S01]  /*b4a0*/  IMAD R151, R22, 0x2, R153 ;  /* 0x0000000216977824 */ /* 0x000fe200078e0299 */
[----:B------:R-:W-:Y:S02]  /*b4b0*/  PRMT R104, R104, 0x7632, R104 ;  /* 0x0000763268687816 */ /* 0x000fe40000000068 */
[----:B------:R-:W-:-:S02]  /*b4c0*/  LEA.HI.X.SX32 R175, R153, R0, 0x1, P5 ;  /* 0x0000000099af7211 */ /* 0x000fc400028f0eff */
[C---:B------:R-:W-:Y:S01]  /*b4d0*/  LEA R172, P5, R151.reuse, R10, 0x1 ;  /* 0x0000000a97ac7211 */ /* 0x040fe200078a08ff */
[----:B-----5:R4:W-:Y:S01]  /*b4e0*/  STG.E.U16 [R76.64], R80 ;  /* 0x000000504c007986 */ /* 0x0209e2000c101504 */
[C---:B0-----:R-:W-:Y:S02]  /*b4f0*/  LEA R149, R22.reuse, R151, 0x1 ;  /* 0x0000009716957211 */ /* 0x041fe400078e08ff */
[----:B------:R-:W-:Y:S01]  /*b500*/  LEA.HI.X.SX32 R173, R151, R0, 0x1, P5 ;  /* 0x0000000097ad7211 */ /* 0x000fe200028f0eff */
[----:B------:R0:W-:Y:S01]  /*b510*/  STG.E.U16 [R74.64], R132 ;  /* 0x000000844a007986 */ /* 0x0001e2000c101504 */
[C---:B------:R-:W-:Y:S01]  /*b520*/  LEA R170, P5, R149.reuse, R10, 0x1 ;  /* 0x0000000a95aa7211 */ /* 0x040fe200078a08ff */
[----:B-1----:R-:W-:Y:S01]  /*b530*/  IMAD R147, R22, 0x2, R149 ;  /* 0x0000000216937824 */ /* 0x002fe200078e0295 */
[----:B------:R-:W-:Y:S01]  /*b540*/  PRMT R100, R100, 0x7632, R100 ;  /* 0x0000763264647816 */ /* 0x000fe20000000064 */
[----:B------:R1:W-:Y:S01]  /*b550*/  STG.E.U16 [R72.64], R128 ;  /* 0x0000008048007986 */ /* 0x0003e2000c101504 */
[----:B------:R-:W-:-:S02]  /*b560*/  LEA.HI.X.SX32 R171, R149, R0, 0x1, P5 ;  /* 0x0000000095ab7211 */ /* 0x000fc400028f0eff */
[C---:B------:R-:W-:Y:S01]  /*b570*/  LEA R168, P5, R147.reuse, R10, 0x1 ;  /* 0x0000000a93a87211 */ /* 0x040fe200078a08ff */
[----:B------:R5:W-:Y:S01]  /*b580*/  STG.E.U16 [R70.64], R124 ;  /* 0x0000007c46007986 */ /* 0x000be2000c101504 */
[C---:B--2---:R-:W-:Y:S02]  /*b590*/  LEA R145, R22.reuse, R147, 0x1 ;  /* 0x0000009316917211 */ /* 0x044fe400078e08ff */
[----:B------:R-:W-:Y:S01]  /*b5a0*/  LEA.HI.X.SX32 R169, R147, R0, 0x1, P5 ;  /* 0x0000000093a97211 */ /* 0x000fe200028f0eff */
[----:B------:R2:W-:Y:S01]  /*b5b0*/  STG.E.U16 [R68.64], R120 ;  /* 0x0000007844007986 */ /* 0x0005e2000c101504 */
[C---:B------:R-:W-:Y:S01]  /*b5c0*/  LEA R166, P5, R145.reuse, R10, 0x1 ;  /* 0x0000000a91a67211 */ /* 0x040fe200078a08ff */
[----:B---3--:R-:W-:Y:S01]  /*b5d0*/  IMAD R79, R22, 0x2, R145 ;  /* 0x00000002164f7824 */ /* 0x008fe200078e0291 */
[----:B------:R-:W-:Y:S01]  /*b5e0*/  PRMT R140, R140, 0x7632, R140 ;  /* 0x000076328c8c7816 */ /* 0x000fe2000000008c */
[----:B------:R3:W-:Y:S01]  /*b5f0*/  STG.E.U16 [R66.64], R116 ;  /* 0x0000007442007986 */ /* 0x0007e2000c101504 */
[----:B------:R-:W-:-:S02]  /*b600*/  LEA.HI.X.SX32 R167, R145, R0, 0x1, P5 ;  /* 0x0000000091a77211 */ /* 0x000fc400028f0eff */
[C---:B------:R-:W-:Y:S01]  /*b610*/  LEA R164, P5, R79.reuse, R10, 0x1 ;  /* 0x0000000a4fa47211 */ /* 0x040fe200078a08ff */
[----:B------:R1:W-:Y:S01]  /*b620*/  STG.E.U16 [R64.64], R112 ;  /* 0x0000007040007986 */ /* 0x0003e2000c101504 */
[C---:B----4-:R-:W-:Y:S02]  /*b630*/  LEA R77, R22.reuse, R79, 0x1 ;  /* 0x0000004f164d7211 */ /* 0x050fe400078e08ff */
[----:B------:R-:W-:Y:S01]  /*b640*/  LEA.HI.X.SX32 R165, R79, R0, 0x1, P5 ;  /* 0x000000004fa57211 */ /* 0x000fe200028f0eff */
[----:B------:R4:W-:Y:S01]  /*b650*/  STG.E.U16 [R62.64], R108 ;  /* 0x0000006c3e007986 */ /* 0x0009e2000c101504 */
[C---:B------:R-:W-:Y:S01]  /*b660*/  LEA R162, P5, R77.reuse, R10, 0x1 ;  /* 0x0000000a4da27211 */ /* 0x040fe200078a08ff */
[----:B0-----:R-:W-:Y:S01]  /*b670*/  IMAD R75, R22, 0x2, R77 ;  /* 0x00000002164b7824 */ /* 0x001fe200078e024d */
[----:B------:R-:W-:Y:S01]  /*b680*/  PRMT R136, R136, 0x7632, R136 ;  /* 0x0000763288887816 */ /* 0x000fe20000000088 */
        /* <DEDUP_REMOVED lines=13> */
[----:B------:R-:W-:Y:S01]  /*b760*/  STG.E.U16 [R52.64], R96 ;  /* 0x0000006034007986 */ /* 0x000fe2000c101504 */
[C---:B-----5:R-:W-:Y:S02]  /*b770*/  LEA R71, R22.reuse, R73, 0x1 ;  /* 0x0000004916477211 */ /* 0x060fe400078e08ff */
[----:B------:R-:W-:Y:S02]  /*b780*/  LEA.HI.X.SX32 R157, R73, R0, 0x1, P5 ;  /* 0x00000000499d7211 */ /* 0x000fe400028f0eff */
[C---:B------:R-:W-:Y:S01]  /*b790*/  LEA R154, P5, R71.reuse, R10, 0x1 ;  /* 0x0000000a479a7211 */ /* 0x040fe200078a08ff */
[----:B------:R-:W-:Y:S01]  /*b7a0*/  IMAD R73, R22, 0x2, R71 ;  /* 0x0000000216497824 */ /* 0x000fe200078e0247 */
[----:B------:R-:W-:Y:S02]  /*b7b0*/  PRMT R92, R92, 0x7632, R92 ;  /* 0x000076325c5c7816 */ /* 0x000fe4000000005c */
[----:B------:R-:W-:-:S02]  /*b7c0*/  LEA.HI.X.SX32 R155, R71, R0, 0x1, P5 ;  /* 0x00000000479b7211 */ /* 0x000fc400028f0eff */
[C---:B------:R-:W-:Y:S01]  /*b7d0*/  LEA R152, P5, R73.reuse, R10, 0x1 ;  /* 0x0000000a49987211 */ /* 0x040fe200078a08ff */
[----:B------:R-:W-:Y:S01]  /*b7e0*/  STG.E.U16 [R48.64], R92 ;  /* 0x0000005c30007986 */ /* 0x000fe2000c101504 */
[C---:B--2---:R-:W-:Y:S02]  /*b7f0*/  LEA R69, R22.reuse, R73, 0x1 ;  /* 0x0000004916457211 */ /* 0x044fe400078e08ff */
[----:B------:R-:W-:Y:S02]  /*b800*/  LEA.HI.X.SX32 R153, R73, R0, 0x1, P5 ;  /* 0x0000000049997211 */ /* 0x000fe400028f0eff */
[C---:B------:R-:W-:Y:S01]  /*b810*/  LEA R150, P5, R69.reuse, R10, 0x1 ;  /* 0x0000000a45967211 */ /* 0x040fe200078a08ff */
[----:B---3--:R-:W-:Y:S01]  /*b820*/  IMAD R67, R22, 0x2, R69 ;  /* 0x0000000216437824 */ /* 0x008fe200078e0245 */
[----:B------:R-:W-:Y:S02]  /*b830*/  PRMT R88, R88, 0x7632, R88 ;  /* 0x0000763258587816 */ /* 0x000fe40000000058 */
[----:B------:R-:W-:-:S02]  /*b840*/  LEA.HI.X.SX32 R151, R69, R0, 0x1, P5 ;  /* 0x0000000045977211 */ /* 0x000fc400028f0eff */
[C---:B------:R-:W-:Y:S01]  /*b850*/  LEA R148, P5, R67.reuse, R10, 0x1 ;  /* 0x0000000a43947211 */ /* 0x040fe200078a08ff */
[----:B------:R-:W-:Y:S01]  /*b860*/  STG.E.U16 [R44.64], R88 ;  /* 0x000000582c007986 */ /* 0x000fe2000c101504 */
[C---:B------:R-:W-:Y:S02]  /*b870*/  LEA R69, R22.reuse, R67, 0x1 ;  /* 0x0000004316457211 */ /* 0x040fe400078e08ff */
[----:B------:R-:W-:Y:S02]  /*b880*/  LEA.HI.X.SX32 R149, R67, R0, 0x1, P5 ;  /* 0x0000000043957211 */ /* 0x000fe400028f0eff */
[C---:B------:R-:W-:Y:S01]  /*b890*/  LEA R146, P5, R69.reuse, R10, 0x1 ;  /* 0x0000000a45927211 */ /* 0x040fe200078a08ff */
[----:B------:R-:W-:Y:S01]  /*b8a0*/  IMAD R65, R22, 0x2, R69 ;  /* 0x0000000216417824 */ /* 0x000fe200078e0245 */
[----:B------:R-:W-:Y:S02]  /*b8b0*/  PRMT R84, R84, 0x7632, R84 ;  /* 0x0000763254547816 */ /* 0x000fe40000000054 */
[----:B------:R-:W-:-:S02]  /*b8c0*/  LEA.HI.X.SX32 R147, R69, R0, 0x1, P5 ;  /* 0x0000000045937211 */ /* 0x000fc400028f0eff */
[C---:B------:R-:W-:Y:S01]  /*b8d0*/  LEA R76, P5, R65.reuse, R10, 0x1 ;  /* 0x0000000a414c7211 */ /* 0x040fe200078a08ff */
[----:B------:R-:W-:Y:S01]  /*b8e0*/  STG.E.U16 [R40.64], R84 ;  /* 0x0000005428007986 */ /* 0x000fe2000c101504 */
[C---:B----4-:R-:W-:Y:S02]  /*b8f0*/  LEA R63, R22.reuse, R65, 0x1 ;  /* 0x00000041163f7211 */ /* 0x050fe400078e08ff */
[----:B------:R-:W-:Y:S02]  /*b900*/  LEA.HI.X.SX32 R77, R65, R0, 0x1, P5 ;  /* 0x00000000414d7211 */ /* 0x000fe400028f0eff */
[C---:B------:R-:W-:Y:S01]  /*b910*/  LEA R144, P5, R63.reuse, R10, 0x1 ;  /* 0x0000000a3f907211 */ /* 0x040fe200078a08ff */
[----:B------:R-:W-:Y:S01]  /*b920*/  IMAD R65, R22, 0x2, R63 ;  /* 0x0000000216417824 */ /* 0x000fe200078e023f */
[----:B------:R-:W-:Y:S02]  /*b930*/  PRMT R80, R80, 0x7632, R80 ;  /* 0x0000763250507816 */ /* 0x000fe40000000050 */
[----:B------:R-:W-:-:S02]  /*b940*/  LEA.HI.X.SX32 R145, R63, R0, 0x1, P5 ;  /* 0x000000003f917211 */ /* 0x000fc400028f0eff */
[C---:B------:R-:W-:Y:S01]  /*b950*/  LEA R78, P5, R65.reuse, R10, 0x1 ;  /* 0x0000000a414e7211 */ /* 0x040fe200078a08ff */
[----:B------:R-:W-:Y:S01]  /*b960*/  STG.E.U16 [R36.64], R80 ;  /* 0x0000005024007986 */ /* 0x000fe2000c101504 */
[C---:B0-----:R-:W-:Y:S02]  /*b970*/  LEA R61, R22.reuse, R65, 0x1 ;  /* 0x00000041163d7211 */ /* 0x041fe400078e08ff */
[----:B------:R-:W-:Y:S01]  /*b980*/  LEA.HI.X.SX32 R79, R65, R0, 0x1, P5 ;  /* 0x00000000414f7211 */ /* 0x000fe200028f0eff */
[----:B------:R-:W-:Y:S01]  /*b990*/  STG.E.U16 [R32.64], R133 ;  /* 0x0000008520007986 */ /* 0x000fe2000c101504 */
[C---:B------:R-:W-:Y:S01]  /*b9a0*/  LEA R72, P5, R61.reuse, R10, 0x1 ;  /* 0x0000000a3d487211 */ /* 0x040fe200078a08ff */
[----:B------:R-:W-:Y:S01]  /*b9b0*/  IMAD R59, R22, 0x2, R61 ;  /* 0x00000002163b7824 */ /* 0x000fe200078e023d */
[----:B------:R-:W-:Y:S01]  /*b9c0*/  LOP3.LUT R132, R238, 0x18, RZ, 0xc0, !PT ;  /* 0x00000018ee847812 */ /* 0x000fe200078ec0ff */
[----:B------:R-:W-:Y:S01]  /*b9d0*/  STG.E.U16 [R28.64], R129 ;  /* 0x000000811c007986 */ /* 0x000fe2000c101504 */
[----:B------:R-:W-:-:S02]  /*b9e0*/  LEA.HI.X.SX32 R73, R61, R0, 0x1, P5 ;  /* 0x000000003d497211 */ /* 0x000fc400028f0eff */
[C---:B------:R-:W-:Y:S01]  /*b9f0*/  LEA R68, P5, R59.reuse, R10, 0x1 ;  /* 0x0000000a3b447211 */ /* 0x040fe200078a08ff */
[----:B------:R0:W-:Y:S01]  /*ba00*/  STG.E.U16 [R24.64], R125 ;  /* 0x0000007d18007986 */ /* 0x0001e2000c101504 */
[C---:B------:R-:W-:Y:S02]  /*ba10*/  LEA R61, R22.reuse, R59, 0x1 ;  /* 0x0000003b163d7211 */ /* 0x040fe400078e08ff */
[----:B------:R-:W-:Y:S01]  /*ba20*/  LEA.HI.X.SX32 R69, R59, R0, 0x1, P5 ;  /* 0x000000003b457211 */ /* 0x000fe200028f0eff */
[----:B------:R-:W-:Y:S01]  /*ba30*/  STG.E.U16 [R20.64], R121 ;  /* 0x0000007914007986 */ /* 0x000fe2000c101504 */
[----:B------:R-:W-:Y:S01]  /*ba40*/  LEA R64, P5, R61, R10, 0x1 ;  /* 0x0000000a3d407211 */ /* 0x000fe200078a08ff */
[----:B------:R-:W-:Y:S01]  /*ba50*/  IMAD R57, R22, 0x2, R61 ;  /* 0x0000000216397824 */ /* 0x000fe200078e023d */
[----:B------:R-:W-:Y:S01]  /*ba60*/  PRMT R116, R129, 0x7632, R116 ;  /* 0x0000763281747816 */ /* 0x000fe20000000074 */
[----:B------:R2:W-:Y:S01]  /*ba70*/  STG.E.U16 [R18.64], R117 ;  /* 0x0000007512007986 */ /* 0x0005e2000c101504 */
[----:B------:R-:W-:-:S02]  /*ba80*/  LEA.HI.X.SX32 R65, R61, R0, 0x1, P5 ;  /* 0x000000003d417211 */ /* 0x000fc400028f0eff */
[C---:B------:R-:W-:Y:S01]  /*ba90*/  LEA R60, P5, R57.reuse, R10, 0x1 ;  /* 0x0000000a393c7211 */ /* 0x040fe200078a08ff */
[----:B------:R3:W-:Y:S01]  /*baa0*/  STG.E.U16 [R16.64], R113 ;  /* 0x0000007110007986 */ /* 0x0007e2000c101504 */
[C---:B-1----:R-:W-:Y:S02]  /*bab0*/  LEA R55, R22.reuse, R57, 0x1 ;  /* 0x0000003916377211 */ /* 0x042fe400078e08ff */
[----:B------:R-:W-:Y:S01]  /*bac0*/  LEA.HI.X.SX32 R61, R57, R0, 0x1, P5 ;  /* 0x00000000393d7211 */ /* 0x000fe200028f0eff */
[----:B------:R-:W-:Y:S01]  /*bad0*/  STG.E.U16 [R50.64], R109 ;  /* 0x0000006d32007986 */ /* 0x000fe2000c101504 */
[----:B------:R-:W-:Y:S01]  /*bae0*/  LEA R56, P5, R55, R10, 0x1 ;  /* 0x0000000a37387211 */ /* 0x000fe200078a08ff */
[----:B------:R-:W-:Y:S01]  /*baf0*/  IMAD R59, R22, 0x2, R55 ;  /* 0x00000002163b7824 */ /* 0x000fe200078e0237 */
[----:B0-----:R-:W-:Y:S01]  /*bb00*/  PRMT R125, R125, 0x7632, R125 ;  /* 0x000076327d7d7816 */ /* 0x001fe2000000007d */
[----:B------:R-:W-:Y:S01]  /*bb10*/  STG.E.U16 [R46.64], R105 ;  /* 0x000000692e007986 */ /* 0x000fe2000c101504 */
[----:B------:R-:W-:-:S02]  /*bb20*/  LEA.HI.X.SX32 R57, R55, R0, 0x1, P5 ;  /* 0x0000000037397211 */ /* 0x000fc400028f0eff */
[C---:B------:R-:W-:Y:S01]  /*bb30*/  LEA R52, P5, R59.reuse, R10, 0x1 ;  /* 0x0000000a3b347211 */ /* 0x040fe200078a08ff */
[----:B------:R-:W-:Y:S01]  /*bb40*/  STG.E.U16 [R42.64], R101 ;  /* 0x000000652a007986 */ /* 0x000fe2000c101504 */
[C---:B------:R-:W-:Y:S02]  /*bb50*/  LEA R55, R22.reuse, R59, 0x1 ;  /* 0x0000003b16377211 */ /* 0x040fe400078e08ff */
[----:B------:R-:W-:Y:S01]  /*bb60*/  LEA.HI.X.SX32 R53, R59, R0, 0x1, P5 ;  /* 0x000000003b357211 */ /* 0x000fe200028f0eff */
[----:B------:R-:W-:Y:S01]  /*bb70*/  STG.E.U16 [R38.64], R141 ;  /* 0x0000008d26007986 */ /* 0x000fe2000c101504 */
[----:B------:R-:W-:Y:S01]  /*bb80*/  LEA R48, P5, R55, R10, 0x1 ;  /* 0x0000000a37307211 */ /* 0x000fe200078a08ff */
[----:B------:R-:W-:Y:S01]  /*bb90*/  IMAD R59, R22, 0x2, R55 ;  /* 0x00000002163b7824 */ /* 0x000fe200078e0237 */
[----:B--2---:R-:W-:Y:S01]  /*bba0*/  PRMT R117, R133, 0x7632, R117 ;  /* 0x0000763285757816 */ /* 0x004fe20000000075 */
[----:B------:R0:W-:Y:S01]  /*bbb0*/  STG.E.U16 [R34.64], R137 ;  /* 0x0000008922007986 */ /* 0x0001e2000c101504 */
[----:B------:R-:W-:-:S02]  /*bbc0*/  LEA.HI.X.SX32 R49, R55, R0, 0x1, P5 ;  /* 0x0000000037317211 */ /* 0x000fc400028f0eff */
[C---:B------:R-:W-:Y:S01]  /*bbd0*/  LEA R44, P5, R59.reuse, R10, 0x1 ;  /* 0x0000000a3b2c7211 */ /* 0x040fe200078a08ff */
[----:B------:R1:W-:Y:S01]  /*bbe0*/  STG.E.U16 [R30.64], R97 ;  /* 0x000000611e007986 */ /* 0x0003e2000c101504 */
[C---:B------:R-:W-:Y:S02]  /*bbf0*/  LEA R55, R22.reuse, R59, 0x1 ;  /* 0x0000003b16377211 */ /* 0x040fe400078e08ff */
[----:B------:R-:W-:Y:S01]  /*bc00*/  LEA.HI.X.SX32 R45, R59, R0, 0x1, P5 ;  /* 0x000000003b2d7211 */ /* 0x000fe200028f0eff */
[----:B------:R2:W-:Y:S01]  /*bc10*/  STG.E.U16 [R26.64], R93 ;  /* 0x0000005d1a007986 */ /* 0x0005e2000c101504 */
[----:B------:R-:W-:Y:S01]  /*bc20*/  LEA R40, P5, R55, R10, 0x1 ;  /* 0x0000000a37287211 */ /* 0x000fe200078a08ff */
[----:B------:R-:W-:Y:S01]  /*bc30*/  IMAD R59, R22, 0x2, R55 ;  /* 0x00000002163b7824 */ /* 0x000fe200078e0237 */
[----:B---3--:R-:W-:Y:S01]  /*bc40*/  PRMT R113, R117, 0x7632, R113 ;  /* 0x0000763275717816 */ /* 0x008fe20000000071 */
[----:B------:R3:W-:Y:S01]  /*bc50*/  STG.E.U16 [R14.64], R89 ;  /* 0x000000590e007986 */ /* 0x0007e2000c101504 */
[----:B------:R-:W-:-:S02]  /*bc60*/  LEA.HI.X.SX32 R41, R55, R0, 0x1, P5 ;  /* 0x0000000037297211 */ /* 0x000fc400028f0eff */
[C---:B------:R-:W-:Y:S01]  /*bc70*/  LEA R36, P5, R59.reuse, R10, 0x1 ;  /* 0x0000000a3b247211 */ /* 0x040fe200078a08ff */
[----:B------:R-:W-:Y:S01]  /*bc80*/  STG.E.U16 [R240.64], R85 ;  /* 0x00000055f0007986 */ /* 0x000fe2000c101504 */
[C---:B------:R-:W-:Y:S02]  /*bc90*/  LEA R55, R22.reuse, R59, 0x1 ;  /* 0x0000003b16377211 */ /* 0x040fe400078e08ff */
[----:B------:R-:W-:Y:S01]  /*bca0*/  LEA.HI.X.SX32 R37, R59, R0, 0x1, P5 ;  /* 0x000000003b257211 */ /* 0x000fe200028f0eff */
[----:B------:R4:W-:Y:S01]  /*bcb0*/  STG.E.U16 [R236.64], R81 ;  /* 0x00000051ec007986 */ /* 0x0009e2000c101504 */
[C---:B------:R-:W-:Y:S01]  /*bcc0*/  LEA R32, P5, R55.reuse, R10, 0x1 ;  /* 0x0000000a37207211 */ /* 0x040fe200078a08ff */
[----:B------:R-:W-:Y:S01]  /*bcd0*/  IMAD R59, R22, 0x2, R55 ;  /* 0x00000002163b7824 */ /* 0x000fe200078e0237 */
[----:B0-----:R-:W-:Y:S01]  /*bce0*/  FSEL R34, RZ, -23, P3 ;  /* 0xc1b80000ff227808 */ /* 0x001fe20001800000 */
[----:B------:R-:W-:Y:S01]  /*bcf0*/  STG.E.U16 [R234.64], R117 ;  /* 0x00000075ea007986 */ /* 0x000fe2000c101504 */
[----:B------:R-:W-:-:S02]  /*bd00*/  LEA.HI.X.SX32 R33, R55, R0, 0x1, P5 ;  /* 0x0000000037217211 */ /* 0x000fc400028f0eff */
[----:B------:R-:W-:Y:S01]  /*bd10*/  LEA R28, P5, R59, R10, 0x1 ;  /* 0x0000000a3b1c7211 */ /* 0x000fe200078a08ff */
[----:B------:R-:W-:Y:S01]  /*bd20*/  FFMA.FTZ R80, R23, 1.1920928955078125e-07, R34 ;  /* 0x3400000017507823 */ /* 0x000fe20000010022 */
[----:B------:R-:W-:Y:S01]  /*bd30*/  LEA R55, R22, R59, 0x1 ;  /* 0x0000003b16377211 */ /* 0x000fe200078e08ff */
[----:B------:R-:W-:Y:S01]  /*bd40*/  STG.E.U16 [R232.64], R116 ;  /* 0x00000074e8007986 */ /* 0x000fe2000c101504 */
[----:B------:R-:W-:Y:S01]  /*bd50*/  LEA.HI.X.SX32 R29, R59, R0, 0x1, P5 ;  /* 0x000000003b1d7211 */ /* 0x000fe200028f0eff */
[----:B------:R-:W-:Y:S01]  /*bd60*/  FADD R250, R80, R250 ;  /* 0x000000fa50fa7221 */ /* 0x000fe20000000000 */
[----:B------:R-:W-:Y:S01]  /*bd70*/  LEA R24, P5, R55, R10, 0x1 ;  /* 0x0000000a37187211 */ /* 0x000fe200078a08ff */
[----:B------:R-:W-:Y:S01]  /*bd80*/  IMAD R59, R22, 0x2, R55 ;  /* 0x00000002163b7824 */ /* 0x000fe200078e0237 */
[----:B------:R-:W-:Y:S01]  /*bd90*/  PRMT R121, R121, 0x7632, R121 ;  /* 0x0000763279797816 */ /* 0x000fe20000000079 */
        /* <DEDUP_REMOVED lines=9> */
[----:B------:R-:W-:Y:S02]  /*be30*/  PRMT R112, R113, 0x7632, R112 ;  /* 0x0000763271707816 */ /* 0x000fe40000000070 */
[----:B------:R-:W-:-:S02]  /*be40*/  LEA.HI.X.SX32 R19, R55, R0, 0x1, P5 ;  /* 0x0000000037137211 */ /* 0x000fc400028f0eff */
[C---:B------:R-:W-:Y:S01]  /*be50*/  LEA R63, R22.reuse, R59, 0x1 ;  /* 0x0000003b163f7211 */ /* 0x040fe200078e08ff */
[----:B------:R-:W-:Y:S01]  /*be60*/  STG.E.U16 [R224.64], R112 ;  /* 0x00000070e0007986 */ /* 0x000fe2000c101504 */
[----:B------:R-:W-:Y:S02]  /*be70*/  LEA R16, P5, R59, R10, 0x1 ;  /* 0x0000000a3b107211 */ /* 0x000fe400078a08ff */
[----:B------:R-:W-:Y:S01]  /*be80*/  PRMT R109, R109, 0x7632, R109 ;  /* 0x000076326d6d7816 */ /* 0x000fe2000000006d */
[C---:B------:R-:W-:Y:S01]  /*be90*/  IMAD R55, R22.reuse, 0x2, R63 ;  /* 0x0000000216377824 */ /* 0x040fe200078e023f */
[----:B------:R-:W-:Y:S02]  /*bea0*/  LEA.HI.X.SX32 R17, R59, R0, 0x1, P5 ;  /* 0x000000003b117211 */ /* 0x000fe400028f0eff */
[----:B------:R-:W-:Y:S01]  /*beb0*/  LEA R74, P5, R63, R10, 0x1 ;  /* 0x0000000a3f4a7211 */ /* 0x000fe200078a08ff */
[----:B------:R-:W-:Y:S01]  /*bec0*/  STG.E.U16 [R222.64], R109 ;  /* 0x0000006dde007986 */ /* 0x000fe2000c101504 */
[----:B------:R-:W-:-:S02]  /*bed0*/  LEA R59, R22, R55, 0x1 ;  /* 0x00000037163b7211 */ /* 0x000fc400078e08ff */
[----:B------:R-:W-:Y:S02]  /*bee0*/  LEA.HI.X.SX32 R75, R63, R0, 0x1, P5 ;  /* 0x000000003f4b7211 */ /* 0x000fe400028f0eff */
[----:B------:R-:W-:Y:S01]  /*bef0*/  LEA R70, P5, R55, R10, 0x1 ;  /* 0x0000000a37467211 */ /* 0x000fe200078a08ff */
[C---:B------:R-:W-:Y:S01]  /*bf00*/  IMAD R63, R22.reuse, 0x2, R59 ;  /* 0x00000002163f7824 */ /* 0x040fe200078e023b */
[----:B------:R-:W-:Y:S02]  /*bf10*/  PRMT R105, R105, 0x7632, R105 ;  /* 0x0000763269697816 */ /* 0x000fe40000000069 */
[----:B------:R-:W-:Y:S02]  /*bf20*/  LEA.HI.X.SX32 R71, R55, R0, 0x1, P5 ;  /* 0x0000000037477211 */ /* 0x000fe400028f0eff */
[----:B------:R-:W-:Y:S01]  /*bf30*/  LEA R54, R22, R63, 0x1 ;  /* 0x0000003f16367211 */ /* 0x000fe200078e08ff */
[----:B------:R-:W-:Y:S01]  /*bf40*/  STG.E.U16 [R220.64], R105 ;  /* 0x00000069dc007986 */ /* 0x000fe2000c101504 */
[----:B------:R-:W-:-:S02]  /*bf50*/  LEA R66, P5, R59, R10, 0x1 ;  /* 0x0000000a3b427211 */ /* 0x000fc400078a08ff */
[----:B------:R-:W-:Y:S01]  /*bf60*/  PRMT R101, R101, 0x7632, R101 ;  /* 0x0000763265657816 */ /* 0x000fe20000000065 */
[C---:B------:R-:W-:Y:S01]  /*bf70*/  IMAD R51, R22.reuse, 0x2, R54 ;  /* 0x0000000216337824 */ /* 0x040fe200078e0236 */
[----:B------:R-:W-:Y:S02]  /*bf80*/  LEA.HI.X.SX32 R67, R59, R0, 0x1, P5 ;  /* 0x000000003b437211 */ /* 0x000fe400028f0eff */
[C---:B------:R-:W-:Y:S01]  /*bf90*/  LEA R62, P5, R63.reuse, R10, 0x1 ;  /* 0x0000000a3f3e7211 */ /* 0x040fe200078a08ff */
[----:B------:R-:W-:Y:S01]  /*bfa0*/  STG.E.U16 [R218.64], R101 ;  /* 0x00000065da007986 */ /* 0x000fe2000c101504 */
[----:B------:R-:W-:Y:S02]  /*bfb0*/  LEA R47, R22, R51, 0x1 ;  /* 0x00000033162f7211 */ /* 0x000fe400078e08ff */
[----:B------:R-:W-:Y:S02]  /*bfc0*/  LEA.HI.X.SX32 R63, R63, R0, 0x1, P5 ;  /* 0x000000003f3f7211 */ /* 0x000fe400028f0eff */
[-C--:B------:R-:W-:Y:S01]  /*bfd0*/  LEA R58, P5, R54, R10.reuse, 0x1 ;  /* 0x0000000a363a7211 */ /* 0x080fe200078a08ff */
[----:B------:R-:W-:Y:S01]  /*bfe0*/  IMAD R43, R22, 0x2, R47 ;  /* 0x00000002162b7824 */ /* 0x000fe200078e022f */
[----:B------:R-:W-:-:S02]  /*bff0*/  LEA R50, P3, R47, R10, 0x1 ;  /* 0x0000000a2f327211 */ /* 0x000fc400078608ff */
[----:B------:R-:W-:Y:S02]  /*c000*/  LEA.HI.X.SX32 R59, R54, R0, 0x1, P5 ;  /* 0x00000000363b7211 */ /* 0x000fe400028f0eff */
[C---:B------:R-:W-:Y:S02]  /*c010*/  LEA R84, R22.reuse, R43, 0x1 ;  /* 0x0000002b16547211 */ /* 0x040fe400078e08ff */
        /* <DEDUP_REMOVED lines=9> */
[C---:B-1----:R-:W-:Y:S01]  /*c0b0*/  IMAD R31, R22.reuse, 0x2, R35 ;  /* 0x00000002161f7824 */ /* 0x042fe200078e0223 */
[----:B------:R-:W-:Y:S02]  /*c0c0*/  LEA.HI.X.SX32 R47, R43, R0, 0x1, P5 ;  /* 0x000000002b2f7211 */ /* 0x000fe400028f0eff */
[----:B------:R-:W-:Y:S02]  /*c0d0*/  LEA R38, P5, R39, R10, 0x1 ;  /* 0x0000000a27267211 */ /* 0x000fe400078a08ff */
[----:B--2---:R-:W-:Y:S02]  /*c0e0*/  LEA R27, R22, R31, 0x1 ;  /* 0x0000001f161b7211 */ /* 0x004fe400078e08ff */
[----:B------:R-:W-:-:S02]  /*c0f0*/  LEA.HI.X.SX32 R43, R84, R0, 0x1, P3 ;  /* 0x00000000542b7211 */ /* 0x000fc400018f0eff */
[----:B------:R-:W-:Y:S01]  /*c100*/  LEA.HI.X.SX32 R39, R39, R0, 0x1, P5 ;  /* 0x0000000027277211 */ /* 0x000fe200028f0eff */
[C---:B------:R-:W-:Y:S01]  /*c110*/  IMAD R23, R22.reuse, 0x2, R27 ;  /* 0x0000000216177824 */ /* 0x040fe200078e021b */
[-C--:B------:R-:W-:Y:S02]  /*c120*/  LEA R34, P3, R35, R10.reuse, 0x1 ;  /* 0x0000000a23227211 */ /* 0x080fe400078608ff */
[----:B------:R-:W-:Y:S02]  /*c130*/  LEA R30, P5, R31, R10, 0x1 ;  /* 0x0000000a1f1e7211 */ /* 0x000fe400078a08ff */
[C---:B------:R-:W-:Y:S02]  /*c140*/  LEA R84, R22.reuse, R23, 0x1 ;  /* 0x0000001716547211 */ /* 0x040fe400078e08ff */
[-C--:B------:R-:W-:Y:S02]  /*c150*/  LEA.HI.X.SX32 R35, R35, R0.reuse, 0x1, P3 ;  /* 0x0000000023237211 */ /* 0x080fe400018f0eff */
[----:B------:R-:W-:Y:S01]  /*c160*/  LEA.HI.X.SX32 R31, R31, R0, 0x1, P5 ;  /* 0x000000001f1f7211 */ /* 0x000fe200028f0eff */
[----:B---3--:R-:W-:Y:S01]  /*c170*/  IMAD R15, R22, 0x2, R84 ;  /* 0x00000002160f7824 */ /* 0x008fe200078e0254 */
[----:B------:R-:W-:-:S02]  /*c180*/  LEA R22, P3, R23, R10, 0x1 ;  /* 0x0000000a17167211 */ /* 0x000fc400078608ff */
[----:B------:R-:W-:Y:S02]  /*c190*/  LEA R26, P5, R27, R10, 0x1 ;  /* 0x0000000a1b1a7211 */ /* 0x000fe400078a08ff */
[-C--:B------:R-:W-:Y:S02]  /*c1a0*/  LEA.HI.X.SX32 R23, R23, R0.reuse, 0x1, P3 ;  /* 0x0000000017177211 */ /* 0x080fe400018f0eff */
[----:B------:R-:W-:Y:S02]  /*c1b0*/  LEA.HI.X.SX32 R27, R27, R0, 0x1, P5 ;  /* 0x000000001b1b7211 */ /* 0x000fe400028f0eff */
[----:B------:R-:W-:Y:S02]  /*c1c0*/  LEA R14, P3, R15, R10, 0x1 ;  /* 0x0000000a0f0e7211 */ /* 0x000fe400078608ff */
[----:B------:R-:W-:Y:S02]  /*c1d0*/  ISETP.GE.U32.AND P5, PT, R243, 0x7f800000, PT ;  /* 0x7f800000f300780c */ /* 0x000fe40003fa6070 */
[----:B------:R-:W-:-:S02]  /*c1e0*/  LEA.HI.X.SX32 R15, R15, R0, 0x1, P3 ;  /* 0x000000000f0f7211 */ /* 0x000fc400018f0eff */
[----:B------:R-:W-:Y:S02]  /*c1f0*/  LEA R238, P3, R84, R10, 0x1 ;  /* 0x0000000a54ee7211 */ /* 0x000fe400078608ff */
[----:B------:R-:W-:Y:S02]  /*c200*/  LEA.HI R10, R132, R239, RZ, 0x1f ;  /* 0x000000ef840a7211 */ /* 0x000fe400078ff8ff */
[----:B------:R-:W-:Y:S02]  /*c210*/  LEA.HI.X.SX32 R239, R84, R0, 0x1, P3 ;  /* 0x0000000054ef7211 */ /* 0x000fe400018f0eff */
[----:B------:R-:W-:Y:S02]  /*c220*/  FSETP.NEU.AND P3, PT, R11, RZ, PT ;  /* 0x000000ff0b00720b */ /* 0x000fe40003f6d000 */
[----:B------:R-:W-:Y:S02]  /*c230*/  IADD3 R11, R246, -0x3f3504f3, RZ ;  /* 0xc0cafb0df60b7810 */ /* 0x000fe40007ffe0ff */
[----:B------:R-:W-:-:S02]  /*c240*/  @P5 MOV R0, 0x7f800000 ;  /* 0x7f80000000005802 */ /* 0x000fc40000000f00 */
[----:B------:R-:W-:Y:S02]  /*c250*/  LOP3.LUT R11, R11, 0xff800000, RZ, 0xc0, !PT ;  /* 0xff8000000b0b7812 */ /* 0x000fe400078ec0ff */
[----:B------:R-:W-:Y:S01]  /*c260*/  IADD3 R84, R245, -0x3f3504f3, RZ ;  /* 0xc0cafb0df5547810 */ /* 0x000fe20007ffe0ff */
[----:B------:R-:W-:Y:S01]  /*c270*/  @P5 FFMA.FTZ R250, R243, R0, +INF ;  /* 0x7f800000f3fa5423 */ /* 0x000fe20000010000 */
[----:B------:R-:W-:Y:S01]  /*c280*/  PRMT R137, R137, 0x7632, R137 ;  /* 0x0000763289897816 */ /* 0x000fe20000000089 */
[----:B------:R-:W-:Y:S01]  /*c290*/  IMAD.IADD R0, R246, 0x1, -R11 ;  /* 0x00000001f6007824 */ /* 0x000fe200078e0a0b */
[----:B------:R-:W-:Y:S01]  /*c2a0*/  LOP3.LUT R84, R84, 0xff800000, RZ, 0xc0, !PT ;  /* 0xff80000054547812 */ /* 0x000fe200078ec0ff */
[----:B------:R-:W0:Y:S01]  /*c2b0*/  I2F R11, R11 ;  /* 0x0000000b000b7306 */ /* 0x000e220000201400 */
[----:B------:R-:W-:Y:S01]  /*c2c0*/  PRMT R97, R97, 0x7632, R97 ;  /* 0x0000763261617816 */ /* 0x000fe20000000061 */
[----:B------:R-:W-:Y:S01]  /*c2d0*/  FADD R0, R0, -1 ;  /* 0xbf80000000007421 */ /* 0x000fe20000000000 */
[----:B------:R-:W-:Y:S01]  /*c2e0*/  IADD3 R80, R245, -R84, RZ ;  /* 0x80000054f5507210 */ /* 0x000fe20007ffe0ff */
[----:B------:R-:W-:Y:S01]  /*c2f0*/  STG.E.U16 [R214.64], R137 ;  /* 0x00000089d6007986 */ /* 0x000fe2000c101504 */
[----:B------:R-:W-:Y:S01]  /*c300*/  PRMT R93, R93, 0x7632, R93 ;  /* 0x000076325d5d7816 */ /* 0x000fe2000000005d */
[-C--:B------:R-:W-:Y:S01]  /*c310*/  FFMA.FTZ R92, R0, R251.reuse, -0.16845393180847167969 ;  /* 0xbe2c7f30005c7423 */ /* 0x080fe200000100fb */
[----:B------:R-:W-:Y:S01]  /*c320*/  PRMT R89, R89, 0x7632, R89 ;  /* 0x0000763259597816 */ /* 0x000fe20000000059 */
[----:B------:R-:W-:Y:S01]  /*c330*/  FADD R80, R80, -1 ;  /* 0xbf80000050507421 */ /* 0x000fe20000000000 */
[----:B------:R-:W1:Y:S01]  /*c340*/  I2F R84, R84 ;  /* 0x0000005400547306 */ /* 0x000e620000201400 */
[----:B------:R-:W-:Y:S01]  /*c350*/  FFMA.FTZ R92, R0, R92, 0.1716887056827545166 ;  /* 0x3e2fcf2a005c7423 */ /* 0x000fe2000001005c */
[----:B------:R-:W-:Y:S01]  /*c360*/  PRMT R104, R85, 0x7632, R104 ;  /* 0x0000763255687816 */ /* 0x000fe20000000068 */
[----:B------:R-:W-:Y:S01]  /*c370*/  FFMA.FTZ R88, R80, R251, -0.16845393180847167969 ;  /* 0xbe2c7f3050587423 */ /* 0x000fe200000100fb */
[----:B----4-:R-:W-:Y:S01]  /*c380*/  PRMT R81, R81, 0x7632, R81 ;  /* 0x0000763251517816 */ /* 0x010fe20000000051 */
[----:B------:R-:W-:Y:S01]  /*c390*/  FFMA.FTZ R92, R0, R92, -0.17900948226451873779 ;  /* 0xbe374e43005c7423 */ /* 0x000fe2000001005c */
[----:B------:R-:W-:Y:S01]  /*c3a0*/  STG.E.U16 [R212.64], R97 ;  /* 0x00000061d4007986 */ /* 0x000fe2000c101504 */
[----:B------:R-:W-:Y:S01]  /*c3b0*/  FFMA.FTZ R88, R80, R88, 0.1716887056827545166 ;  /* 0x3e2fcf2a50587423 */ /* 0x000fe20000010058 */
[----:B------:R-:W-:Y:S01]  /*c3c0*/  PRMT R85, R134, 0x7632, R85 ;  /* 0x0000763286557816 */ /* 0x000fe20000000055 */
[----:B------:R-:W-:Y:S01]  /*c3d0*/  FFMA.FTZ R92, R0, R92, 0.20512372255325317383 ;  /* 0x3e520bf4005c7423 */ /* 0x000fe2000001005c */
[----:B------:R-:W-:Y:S01]  /*c3e0*/  STG.E.U16 [R210.64], R93 ;  /* 0x0000005dd2007986 */ /* 0x000fe2000c101504 */
[----:B------:R-:W-:Y:S01]  /*c3f0*/  FFMA.FTZ R88, R80, R88, -0.17900948226451873779 ;  /* 0xbe374e4350587423 */ /* 0x000fe20000010058 */
[----:B------:R-:W-:Y:S01]  /*c400*/  FSEL R247, R247, -INF , P3 ;  /* 0xff800000f7f77808 */ /* 0x000fe20001800000 */
[----:B------:R-:W-:Y:S01]  /*c410*/  FFMA.FTZ R92, R0, R92, -0.24046532809734344482 ;  /* 0xbe763c8b005c7423 */ /* 0x000fe2000001005c */
[----:B------:R-:W-:Y:S01]  /*c420*/  STG.E.U16 [R204.64], R89 ;  /* 0x00000059cc007986 */ /* 0x000fe2000c101504 */
[----:B------:R-:W-:-:S02]  /*c430*/  FFMA.FTZ R88, R80, R88, 0.20512372255325317383 ;  /* 0x3e520bf450587423 */ /* 0x000fc40000010058 */
[----:B------:R-:W-:Y:S01]  /*c440*/  FFMA.FTZ R92, R0, R92, 0.28857114911079406738 ;  /* 0x3e93bf99005c7423 */ /* 0x000fe2000001005c */
[----:B------:R-:W-:Y:S01]  /*c450*/  STG.E.U16 [R208.64], R104 ;  /* 0x00000068d0007986 */ /* 0x000fe2000c101504 */
[----:B------:R-:W-:Y:S02]  /*c460*/  FFMA.FTZ R88, R80, R88, -0.24046532809734344482 ;  /* 0xbe763c8b50587423 */ /* 0x000fe40000010058 */
[----:B------:R-:W-:Y:S01]  /*c470*/  FFMA.FTZ R92, R0, R92, -0.36067417263984680176 ;  /* 0xbeb8aa49005c7423 */ /* 0x000fe2000001005c */
[----:B------:R2:W-:Y:S01]  /*c480*/  STG.E.U16 [R206.64], R81 ;  /* 0x00000051ce007986 */ /* 0x0005e2000c101504 */
[----:B------:R-:W-:Y:S02]  /*c490*/  FFMA.FTZ R88, R80, R88, 0.28857114911079406738 ;  /* 0x3e93bf9950587423 */ /* 0x000fe40000010058 */
[----:B------:R-:W-:Y:S01]  /*c4a0*/  FFMA.FTZ R92, R0, R92, 0.48089820146560668945 ;  /* 0x3ef6384a005c7423 */ /* 0x000fe2000001005c */
[----:B------:R-:W-:Y:S01]  /*c4b0*/  STG.E.U16 [R202.64], R134 ;  /* 0x00000086ca007986 */ /* 0x000fe2000c101504 */
[----:B------:R-:W-:-:S02]  /*c4c0*/  FFMA.FTZ R88, R80, R88, -0.36067417263984680176 ;  /* 0xbeb8aa4950587423 */ /* 0x000fc40000010058 */
[----:B------:R-:W-:Y:S01]  /*c4d0*/  FFMA.FTZ R92, R0, R92, -0.72134751081466674805 ;  /* 0xbf38aa3b005c7423 */ /* 0x000fe2000001005c */
[----:B------:R-:W-:Y:S01]  /*c4e0*/  STG.E.U16 [R200.64], R130 ;  /* 0x00000082c8007986 */ /* 0x000fe2000c101504 */
[----:B------:R-:W-:Y:S02]  /*c4f0*/  FFMA.FTZ R88, R80, R88, 0.48089820146560668945 ;  /* 0x3ef6384a50587423 */ /* 0x000fe40000010058 */
[----:B------:R-:W-:Y:S01]  /*c500*/  FMUL R96, R0, R92 ;  /* 0x0000005c00607220 */ /* 0x000fe20000400000 */
[----:B------:R-:W-:Y:S01]  /*c510*/  FSEL R92, RZ, -23, P1 ;  /* 0xc1b80000ff5c7808 */ /* 0x000fe20000800000 */
[----:B------:R-:W-:Y:S01]  /*c520*/  FFMA.FTZ R88, R80, R88, -0.72134751081466674805 ;  /* 0xbf38aa3b50587423 */ /* 0x000fe20000010058 */
[----:B------:R-:W-:Y:S01]  /*c530*/  ISETP.GE.U32.AND P1, PT, R246, 0x7f800000, PT ;  /* 0x7f800000f600780c */ /* 0x000fe20003f26070 */
[----:B------:R-:W-:Y:S01]  /*c540*/  FMUL R96, R0, R96 ;  /* 0x0000006000607220 */ /* 0x000fe20000400000 */
[----:B------:R3:W-:Y:S01]  /*c550*/  STG.E.U16 [R198.64], R126 ;  /* 0x0000007ec6007986 */ /* 0x0007e2000c101504 */
[----:B------:R-:W-:Y:S01]  /*c560*/  FMUL R88, R80, R88 ;  /* 0x0000005850587220 */ /* 0x000fe20000400000 */
[----:B--2---:R-:W-:Y:S01]  /*c570*/  PRMT R81, R118, 0x7632, R81 ;  /* 0x0000763276517816 */ /* 0x004fe20000000051 */
[----:B------:R-:W-:Y:S01]  /*c580*/  FFMA.FTZ R96, R0, 1.4426950216293334961, R96 ;  /* 0x3fb8aa3b00607823 */ /* 0x000fe20000010060 */
[----:B------:R-:W-:Y:S01]  /*c590*/  FSEL R0, RZ, -23, P4 ;  /* 0xc1b80000ff007808 */ /* 0x000fe20002000000 */
[C---:B------:R-:W-:Y:S01]  /*c5a0*/  FMUL R88, R80.reuse, R88 ;  /* 0x0000005850587220 */ /* 0x040fe20000400000 */
[----:B------:R-:W-:Y:S01]  /*c5b0*/  ISETP.GE.U32.AND P4, PT, R245, 0x7f800000, PT ;  /* 0x7f800000f500780c */ /* 0x000fe20003f86070 */
[----:B0-----:R-:W-:Y:S01]  /*c5c0*/  FFMA.FTZ R11, R11, 1.1920928955078125e-07, R92 ;  /* 0x340000000b0b7823 */ /* 0x001fe2000001005c */
[----:B------:R0:W-:Y:S01]  /*c5d0*/  STG.E.U16 [R196.64], R122 ;  /* 0x0000007ac4007986 */ /* 0x0001e2000c101504 */
[----:B------:R-:W-:-:S02]  /*c5e0*/  FFMA.FTZ R88, R80, 1.4426950216293334961, R88 ;  /* 0x3fb8aa3b50587823 */ /* 0x000fc40000010058 */
[----:B------:R-:W-:Y:S01]  /*c5f0*/  @P1 IMAD.MOV.U32 R80, RZ, RZ, 0x7f800000 ;  /* 0x7f800000ff501424 */ /* 0x000fe200078e00ff */
[----:B------:R-:W-:Y:S01]  /*c600*/  STG.E.U16 [R194.64], R118 ;  /* 0x00000076c2007986 */ /* 0x000fe2000c101504 */
[----:B------:R-:W-:Y:S01]  /*c610*/  FADD R11, R11, R96 ;  /* 0x000000600b0b7221 */ /* 0x000fe20000000000 */
[----:B---3--:R-:W-:Y:S01]  /*c620*/  PRMT R126, R126, 0x7632, R126 ;  /* 0x000076327e7e7816 */ /* 0x008fe2000000007e */
[----:B-1----:R-:W-:Y:S01]  /*c630*/  FFMA.FTZ R0, R84, 1.1920928955078125e-07, R0 ;  /* 0x3400000054007823 */ /* 0x002fe20000010000 */
[----:B------:R-:W-:Y:S01]  /*c640*/  IADD3 R84, R244, -0x3f3504f3, RZ ;  /* 0xc0cafb0df4547810 */ /* 0x000fe20007ffe0ff */
[----:B------:R-:W-:Y:S01]  /*c650*/  @P1 FFMA.FTZ R11, R246, R80, +INF ;  /* 0x7f800000f60b1423 */ /* 0x000fe20000010050 */
[----:B------:R-:W-:Y:S01]  /*c660*/  FSETP.NEU.AND P1, PT, R12, RZ, PT ;  /* 0x000000ff0c00720b */ /* 0x000fe20003f2d000 */
[----:B------:R-:W-:Y:S01]  /*c670*/  FADD R0, R0, R88 ;  /* 0x0000005800007221 */ /* 0x000fe20000000000 */
[----:B------:R-:W-:Y:S01]  /*c680*/  @P4 MOV R12, 0x7f800000 ;  /* 0x7f800000000c4802 */ /* 0x000fe20000000f00 */
[----:B------:R-:W-:Y:S01]  /*c690*/  STG.E.U16 [R192.64], R114 ;  /* 0x00000072c0007986 */ /* 0x000fe2000c101504 */
[----:B------:R-:W-:-:S02]  /*c6a0*/  LOP3.LUT R84, R84, 0xff800000, RZ, 0xc0, !PT ;  /* 0xff80000054547812 */ /* 0x000fc400078ec0ff */
[----:B------:R-:W-:Y:S01]  /*c6b0*/  IADD3 R88, R242, -0x3f3504f3, RZ ;  /* 0xc0cafb0df2587810 */ /* 0x000fe20007ffe0ff */
[----:B------:R-:W-:Y:S01]  /*c6c0*/  @P4 FFMA.FTZ R0, R245, R12, +INF ;  /* 0x7f800000f5004423 */ /* 0x000fe2000001000c */
[----:B------:R-:W-:Y:S01]  /*c6d0*/  IADD3 R12, R244, -R84, RZ ;  /* 0x80000054f40c7210 */ /* 0x000fe20007ffe0ff */
[----:B------:R1:W-:Y:S01]  /*c6e0*/  STG.E.U16 [R190.64], R110 ;  /* 0x0000006ebe007986 */ /* 0x0003e2000c101504 */
[----:B------:R-:W-:Y:S01]  /*c6f0*/  LOP3.LUT R88, R88, 0xff800000, RZ, 0xc0, !PT ;  /* 0xff80000058587812 */ /* 0x000fe200078ec0ff */
[----:B------:R-:W-:Y:S01]  /*c700*/  I2F R84, R84 ;  /* 0x0000005400547306 */ /* 0x000fe20000201400 */
[----:B0-----:R-:W-:Y:S01]  /*c710*/  PRMT R122, R122, 0x7632, R122 ;  /* 0x000076327a7a7816 */ /* 0x001fe2000000007a */
[----:B------:R-:W-:Y:S01]  /*c720*/  FADD R12, R12, -1 ;  /* 0xbf8000000c0c7421 */ /* 0x000fe20000000000 */
[----:B------:R0:W-:Y:S01]  /*c730*/  STG.E.U16 [R188.64], R106 ;  /* 0x0000006abc007986 */ /* 0x0001e2000c101504 */
[----:B------:R-:W-:Y:S01]  /*c740*/  IMAD.IADD R80, R242, 0x1, -R88 ;  /* 0x00000001f2507824 */ /* 0x000fe200078e0a58 */
[----:B------:R-:W-:Y:S01]  /*c750*/  FSETP.NEU.AND P4, PT, R246, RZ, PT ;  /* 0x000000fff600720b */ /* 0x000fe20003f8d000 */
[-C--:B------:R-:W-:Y:S01]  /*c760*/  FFMA.FTZ R96, R12, R251.reuse, -0.16845393180847167969 ;  /* 0xbe2c7f300c607423 */ /* 0x080fe200000100fb */
[----:B------:R2:W-:Y:S01]  /*c770*/  STG.E.U16 [R186.64], R102 ;  /* 0x00000066ba007986 */ /* 0x0005e2000c101504 */
[----:B------:R-:W-:Y:S01]  /*c780*/  FADD R80, R80, -1 ;  /* 0xbf80000050507421 */ /* 0x000fe20000000000 */
[----:B------:R-:W3:Y:S01]  /*c790*/  I2F R88, R88 ;  /* 0x0000005800587306 */ /* 0x000ee20000201400 */
[----:B------:R-:W-:Y:S01]  /*c7a0*/  FFMA.FTZ R96, R12, R96, 0.1716887056827545166 ;  /* 0x3e2fcf2a0c607423 */ /* 0x000fe20000010060 */
[----:B------:R4:W-:Y:S01]  /*c7b0*/  STG.E.U16 [R184.64], R142 ;  /* 0x0000008eb8007986 */ /* 0x0009e2000c101504 */
[----:B------:R-:W-:Y:S01]  /*c7c0*/  FFMA.FTZ R92, R80, R251, -0.16845393180847167969 ;  /* 0xbe2c7f30505c7423 */ /* 0x000fe200000100fb */
[----:B-1----:R-:W-:Y:S01]  /*c7d0*/  PRMT R110, R110, 0x7632, R110 ;  /* 0x000076326e6e7816 */ /* 0x002fe2000000006e */
[----:B------:R-:W-:Y:S01]  /*c7e0*/  FFMA.FTZ R96, R12, R96, -0.17900948226451873779 ;  /* 0xbe374e430c607423 */ /* 0x000fe20000010060 */
[----:B------:R1:W-:Y:S01]  /*c7f0*/  STG.E.U16 [R182.64], R138 ;  /* 0x0000008ab6007986 */ /* 0x0003e2000c101504 */
[----:B------:R-:W-:Y:S01]  /*c800*/  FFMA.FTZ R251, R80, R92, 0.1716887056827545166 ;  /* 0x3e2fcf2a50fb7423 */ /* 0x000fe2000001005c */
[----:B0-----:R-:W-:Y:S01]  /*c810*/  PRMT R106, R106, 0x7632, R106 ;  /* 0x000076326a6a7816 */ /* 0x001fe2000000006a */
[----:B------:R-:W-:Y:S01]  /*c820*/  FFMA.FTZ R96, R12, R96, 0.20512372255325317383 ;  /* 0x3e520bf40c607423 */ /* 0x000fe20000010060 */
[----:B------:R0:W-:Y:S01]  /*c830*/  STG.E.U16 [R180.64], R98 ;  /* 0x00000062b4007986 */ /* 0x0001e2000c101504 */
[----:B------:R-:W-:Y:S01]  /*c840*/  FFMA.FTZ R251, R80, R251, -0.17900948226451873779 ;  /* 0xbe374e4350fb7423 */ /* 0x000fe200000100fb */
[----:B--2---:R-:W-:Y:S01]  /*c850*/  PRMT R102, R102, 0x7632, R102 ;  /* 0x0000763266667816 */ /* 0x004fe20000000066 */
[----:B------:R-:W-:Y:S01]  /*c860*/  FFMA.FTZ R96, R12, R96, -0.24046532809734344482 ;  /* 0xbe763c8b0c607423 */ /* 0x000fe20000010060 */
[----:B------:R2:W-:Y:S01]  /*c870*/  STG.E.U16 [R178.64], R94 ;  /* 0x0000005eb2007986 */ /* 0x0005e2000c101504 */
[----:B------:R-:W-:Y:S01]  /*c880*/  FFMA.FTZ R251, R80, R251, 0.20512372255325317383 ;  /* 0x3e520bf450fb7423 */ /* 0x000fe200000100fb */
[----:B----4-:R-:W-:Y:S01]  /*c890*/  PRMT R142, R142, 0x7632, R142 ;  /* 0x000076328e8e7816 */ /* 0x010fe2000000008e */
[----:B------:R-:W-:Y:S01]  /*c8a0*/  FFMA.FTZ R96, R12, R96, 0.28857114911079406738 ;  /* 0x3e93bf990c607423 */ /* 0x000fe20000010060 */
[----:B------:R4:W-:Y:S01]  /*c8b0*/  STG.E.U16 [R176.64], R90 ;  /* 0x0000005ab0007986 */ /* 0x0009e2000c101504 */
[----:B------:R-:W-:Y:S01]  /*c8c0*/  FFMA.FTZ R251, R80, R251, -0.24046532809734344482 ;  /* 0xbe763c8b50fb7423 */ /* 0x000fe200000100fb */
[----:B-1----:R-:W-:Y:S01]  /*c8d0*/  PRMT R138, R138, 0x7632, R138 ;  /* 0x000076328a8a7816 */ /* 0x002fe2000000008a */
[----:B------:R-:W-:Y:S01]  /*c8e0*/  FFMA.FTZ R96, R12, R96, -0.36067417263984680176 ;  /* 0xbeb8aa490c607423 */ /* 0x000fe20000010060 */
[----:B------:R1:W-:Y:S01]  /*c8f0*/  STG.E.U16 [R174.64], R86 ;  /* 0x00000056ae007986 */ /* 0x0003e2000c101504 */
[----:B------:R-:W-:Y:S01]  /*c900*/  FFMA.FTZ R251, R80, R251, 0.28857114911079406738 ;  /* 0x3e93bf9950fb7423 */ /* 0x000fe200000100fb */
[----:B0-----:R-:W-:Y:S01]  /*c910*/  PRMT R98, R98, 0x7632, R98 ;  /* 0x0000763262627816 */ /* 0x001fe20000000062 */
[----:B------:R-:W-:Y:S01]  /*c920*/  FFMA.FTZ R96, R12, R96, 0.48089820146560668945 ;  /* 0x3ef6384a0c607423 */ /* 0x000fe20000010060 */
[----:B------:R0:W-:Y:S01]  /*c930*/  STG.E.U16 [R172.64], R82 ;  /* 0x00000052ac007986 */ /* 0x0001e2000c101504 */
[----:B------:R-:W-:Y:S01]  /*c940*/  FFMA.FTZ R251, R80, R251, -0.36067417263984680176 ;  /* 0xbeb8aa4950fb7423 */ /* 0x000fe200000100fb */
[----:B--2---:R-:W-:Y:S01]  /*c950*/  PRMT R94, R94, 0x7632, R94 ;  /* 0x000076325e5e7816 */ /* 0x004fe2000000005e */
[----:B------:R-:W-:Y:S01]  /*c960*/  FFMA.FTZ R96, R12, R96, -0.72134751081466674805 ;  /* 0xbf38aa3b0c607423 */ /* 0x000fe20000010060 */
[----:B------:R-:W-:Y:S01]  /*c970*/  STG.E.U16 [R170.64], R85 ;  /* 0x00000055aa007986 */ /* 0x000fe2000c101504 */
[----:B------:R-:W-:Y:S01]  /*c980*/  FFMA.FTZ R251, R80, R251, 0.48089820146560668945 ;  /* 0x3ef6384a50fb7423 */ /* 0x000fe200000100fb */
[----:B----4-:R-:W-:Y:S01]  /*c990*/  PRMT R90, R90, 0x7632, R90 ;  /* 0x000076325a5a7816 */ /* 0x010fe2000000005a */
[----:B------:R-:W-:Y:S01]  /*c9a0*/  FMUL R96, R12, R96 ;  /* 0x000000600c607220 */ /* 0x000fe20000400000 */
[----:B-1----:R-:W-:Y:S01]  /*c9b0*/  PRMT R86, R86, 0x7632, R86 ;  /* 0x0000763256567816 */ /* 0x002fe20000000056 */
[----:B------:R-:W-:Y:S01]  /*c9c0*/  FFMA.FTZ R251, R80, R251, -0.72134751081466674805 ;  /* 0xbf38aa3b50fb7423 */ /* 0x000fe200000100fb */
[----:B------:R-:W-:Y:S01]  /*c9d0*/  FSEL R11, R11, -INF , P4 ;  /* 0xff8000000b0b7808 */ /* 0x000fe20002000000 */
[----:B------:R-:W-:Y:S01]  /*c9e0*/  FMUL R96, R12, R96 ;  /* 0x000000600c607220 */ /* 0x000fe20000400000 */
[----:B0-----:R-:W-:Y:S01]  /*c9f0*/  PRMT R82, R82, 0x7632, R82 ;  /* 0x0000763252527816 */ /* 0x001fe20000000052 */
[----:B------:R-:W-:Y:S01]  /*ca00*/  FMUL R92, R80, R251 ;  /* 0x000000fb505c7220 */ /* 0x000fe20000400000 */
[----:B------:R-:W-:Y:S01]  /*ca10*/  FSEL R251, RZ, -23, P0 ;  /* 0xc1b80000fffb7808 */ /* 0x000fe20000000000 */
[----:B------:R-:W-:Y:S01]  /*ca20*/  FFMA.FTZ R96, R12, 1.4426950216293334961, R96 ;  /* 0x3fb8aa3b0c607823 */ /* 0x000fe20000010060 */
[----:B------:R-:W-:Y:S01]  /*ca30*/  FSEL R12, RZ, -23, P2 ;  /* 0xc1b80000ff0c7808 */ /* 0x000fe20001000000 */
[----:B------:R-:W-:Y:S01]  /*ca40*/  FMUL R92, R80, R92 ;  /* 0x0000005c505c7220 */ /* 0x000fe20000400000 */
[----:B------:R-:W-:Y:S01]  /*ca50*/  ISETP.GE.U32.AND P0, PT, R242, 0x7f800000, PT ;  /* 0x7f800000f200780c */ /* 0x000fe20003f06070 */
[----:B---3--:R-:W-:Y:S01]  /*ca60*/  FFMA.FTZ R88, R88, 1.1920928955078125e-07, R251 ;  /* 0x3400000058587823 */ /* 0x008fe200000100fb */
[----:B------:R-:W-:Y:S01]  /*ca70*/  ISETP.GE.U32.AND P2, PT, R244, 0x7f800000, PT ;  /* 0x7f800000f400780c */ /* 0x000fe20003f46070 */
[----:B------:R-:W-:Y:S01]  /*ca80*/  FFMA.FTZ R12, R84, 1.1920928955078125e-07, R12 ;  /* 0x34000000540c7823 */ /* 0x000fe2000001000c */
[----:B------:R-:W-:Y:S01]  /*ca90*/  PRMT R84, R130, 0x7632, R84 ;  /* 0x0000763282547816 */ /* 0x000fe20000000054 */
[----:B------:R-:W-:Y:S01]  /*caa0*/  FFMA.FTZ R92, R80, 1.4426950216293334961, R92 ;  /* 0x3fb8aa3b505c7823 */ /* 0x000fe2000001005c */
[----:B------:R-:W-:Y:S01]  /*cab0*/  PRMT R80, R114, 0x7632, R80 ;  /* 0x0000763272507816 */ /* 0x000fe20000000050 */
[----:B------:R-:W-:Y:S01]  /*cac0*/  FADD R12, R12, R96 ;  /* 0x000000600c0c7221 */ /* 0x000fe20000000000 */
[----:B------:R-:W-:Y:S01]  /*cad0*/  FSETP.NEU.AND P4, PT, R13, RZ, PT ;  /* 0x000000ff0d00720b */ /* 0x000fe20003f8d000 */
[----:B------:R-:W-:Y:S01]  /*cae0*/  STG.E.U16 [R168.64], R84 ;  /* 0x00000054a8007986 */ /* 0x000fe2000c101504 */
[----:B------:R-:W-:Y:S01]  /*caf0*/  FADD R88, R88, R92 ;  /* 0x0000005c58587221 */ /* 0x000fe20000000000 */
[----:B------:R-:W-:-:S02]  /*cb00*/  FSEL R248, R248, -INF , P1 ;  /* 0xff800000f8f87808 */ /* 0x000fc40000800000 */
[----:B------:R-:W-:Y:S01]  /*cb10*/  STG.E.U16 [R166.64], R126 ;  /* 0x0000007ea6007986 */ /* 0x000fe2000c101504 */
[----:B------:R-:W-:Y:S01]  /*cb20*/  @P0 IMAD.MOV.U32 R251, RZ, RZ, 0x7f800000 ;  /* 0x7f800000fffb0424 */ /* 0x000fe200078e00ff */
[----:B------:R-:W-:Y:S02]  /*cb30*/  FSEL R249, R249, -INF , P4 ;  /* 0xff800000f9f97808 */ /* 0x000fe40002000000 */
[----:B------:R-:W-:Y:S01]  /*cb40*/  STG.E.U16 [R164.64], R122 ;  /* 0x0000007aa4007986 */ /* 0x000fe2000c101504 */
[----:B------:R-:W-:Y:S01]  /*cb50*/  @P0 FFMA.FTZ R88, R242, R251, +INF ;  /* 0x7f800000f2580423 */ /* 0x000fe200000100fb */
[----:B------:R-:W-:Y:S02]  /*cb60*/  FSETP.NEU.AND P0, PT, R245, RZ, PT ;  /* 0x000000fff500720b */ /* 0x000fe40003f0d000 */
[----:B------:R-:W-:Y:S01]  /*cb70*/  STG.E.U16 [R162.64], R81 ;  /* 0x00000051a2007986 */ /* 0x000fe2000c101504 */
[----:B------:R-:W-:Y:S02]  /*cb80*/  @P2 MOV R245, 0x7f800000 ;  /* 0x7f80000000f52802 */ /* 0x000fe40000000f00 */
[----:B------:R-:W-:Y:S01]  /*cb90*/  FSEL R0, R0, -INF , P0 ;  /* 0xff80000000007808 */ /* 0x000fe20000000000 */
[----:B------:R-:W-:Y:S01]  /*cba0*/  STG.E.U16 [R160.64], R80 ;  /* 0x00000050a0007986 */ /* 0x000fe2000c101504 */
[----:B------:R-:W-:Y:S01]  /*cbb0*/  FSETP.NEU.AND P0, PT, R243, RZ, PT ;  /* 0x000000fff300720b */ /* 0x000fe20003f0d000 */
[----:B------:R-:W-:Y:S01]  /*cbc0*/  @P2 FFMA.FTZ R12, R244, R245, +INF ;  /* 0x7f800000f40c2423 */ /* 0x000fe200000100f5 */
[----:B------:R-:W-:Y:S01]  /*cbd0*/  FSETP.NEU.AND P2, PT, R242, RZ, PT ;  /* 0x000000fff200720b */ /* 0x000fe20003f4d000 */
[----:B------:R-:W-:Y:S01]  /*cbe0*/  STG.E.U16 [R158.64], R110 ;  /* 0x0000006e9e007986 */ /* 0x000fe2000c101504 */
[----:B------:R-:W-:-:S02]  /*cbf0*/  FSEL R250, R250, -INF , P0 ;  /* 0xff800000fafa7808 */ /* 0x000fc40000000000 */
[----:B------:R-:W-:Y:S01]  /*cc00*/  FSEL R13, R88, -INF , P2 ;  /* 0xff800000580d7808 */ /* 0x000fe20001000000 */
[----:B------:R-:W-:Y:S01]  /*cc10*/  STG.E.U16 [R156.64], R106 ;  /* 0x0000006a9c007986 */ /* 0x000fe2000c101504 */
[----:B------:R-:W-:-:S03]  /*cc20*/  FSETP.NEU.AND P2, PT, R244, RZ, PT ;  /* 0x000000fff400720b */ /* 0x000fc60003f4d000 */
[----:B------:R-:W-:Y:S01]  /*cc30*/  STG.E.U16 [R154.64], R102 ;  /* 0x000000669a007986 */ /* 0x000fe2000c101504 */
[----:B------:R-:W-:-:S03]  /*cc40*/  FSEL R12, R12, -INF , P2 ;  /* 0xff8000000c0c7808 */ /* 0x000fc60001000000 */
[----:B------:R-:W-:Y:S04]  /*cc50*/  STG.E.U16 [R152.64], R142 ;  /* 0x0000008e98007986 */ /* 0x000fe8000c101504 */
[----:B------:R-:W-:Y:S04]  /*cc60*/  STG.E.U16 [R150.64], R138 ;  /* 0x0000008a96007986 */ /* 0x000fe8000c101504 */
[----:B------:R-:W-:Y:S04]  /*cc70*/  STG.E.U16 [R148.64], R98 ;  /* 0x0000006294007986 */ /* 0x000fe8000c101504 */
[----:B------:R-:W-:Y:S04]  /*cc80*/  STG.E.U16 [R146.64], R94 ;  /* 0x0000005e92007986 */ /* 0x000fe8000c101504 */
[----:B------:R0:W-:Y:S04]  /*cc90*/  STG.E.U16 [R76.64], R90 ;  /* 0x0000005a4c007986 */ /* 0x0001e8000c101504 */
[----:B------:R-:W-:Y:S04]  /*cca0*/  STG.E.U16 [R144.64], R86 ;  /* 0x0000005690007986 */ /* 0x000fe8000c101504 */
[----:B------:R-:W-:Y:S04]  /*ccb0*/  STG.E.U16 [R78.64], R82 ;  /* 0x000000524e007986 */ /* 0x000fe8000c101504 */
[----:B------:R1:W-:Y:S01]  /*ccc0*/  STG.E.U16 [R72.64], R135 ;  /* 0x0000008748007986 */ /* 0x0003e2000c101504 */
[----:B0-----:R-:W-:-:S03]  /*ccd0*/  PRMT R77, R135, 0x7632, R77 ;  /* 0x00007632874d7816 */ /* 0x001fc6000000004d */
[----:B------:R0:W-:Y:S04]  /*cce0*/  STG.E.U16 [R68.64], R131 ;  /* 0x0000008344007986 */ /* 0x0001e8000c101504 */
[----:B------:R2:W-:Y:S04]  /*ccf0*/  STG.E.U16 [R64.64], R127 ;  /* 0x0000007f40007986 */ /* 0x0005e8000c101504 */
[----:B------:R3:W-:Y:S01]  /*cd00*/  STG.E.U16 [R60.64], R123 ;  /* 0x0000007b3c007986 */ /* 0x0007e2000c101504 */
[----:B-1----:R-:W-:-:S03]  /*cd10*/  PRMT R73, R131, 0x7632, R73 ;  /* 0x0000763283497816 */ /* 0x002fc60000000049 */
[----:B------:R1:W-:Y:S01]  /*cd20*/  STG.E.U16 [R56.64], R119 ;  /* 0x0000007738007986 */ /* 0x0003e2000c101504 */
[----:B0-----:R-:W-:-:S03]  /*cd30*/  PRMT R69, R127, 0x7632, R69 ;  /* 0x000076327f457816 */ /* 0x001fc60000000045 */
[----:B------:R0:W-:Y:S01]  /*cd40*/  STG.E.U16 [R52.64], R115 ;  /* 0x0000007334007986 */ /* 0x0001e2000c101504 */
[----:B--2---:R-:W-:-:S03]  /*cd50*/  PRMT R65, R123, 0x7632, R65 ;  /* 0x000076327b417816 */ /* 0x004fc60000000041 */
[----:B------:R2:W-:Y:S01]  /*cd60*/  STG.E.U16 [R48.64], R111 ;  /* 0x0000006f30007986 */ /* 0x0005e2000c101504 */
[----:B---3--:R-:W-:-:S03]  /*cd70*/  PRMT R61, R119, 0x7632, R61 ;  /* 0x00007632773d7816 */ /* 0x008fc6000000003d */
[----:B------:R3:W-:Y:S01]  /*cd80*/  STG.E.U16 [R44.64], R107 ;  /* 0x0000006b2c007986 */ /* 0x0007e2000c101504 */
[----:B-1----:R-:W-:Y:S02]  /*cd90*/  PRMT R57, R115, 0x7632, R57 ;  /* 0x0000763273397816 */ /* 0x002fe40000000039 */
[----:B------:R-:W-:Y:S01]  /*cda0*/  PRMT R119, R87, 0x7632, R119 ;  /* 0x0000763257777816 */ /* 0x000fe20000000077 */
[----:B------:R1:W-:Y:S01]  /*cdb0*/  STG.E.U16 [R40.64], R103 ;  /* 0x0000006728007986 */ /* 0x0003e2000c101504 */
[----:B0-----:R-:W-:-:S03]  /*cdc0*/  PRMT R53, R111, 0x7632, R53 ;  /* 0x000076326f357816 */ /* 0x001fc60000000035 */
[----:B------:R0:W-:Y:S01]  /*cdd0*/  STG.E.U16 [R36.64], R143 ;  /* 0x0000008f24007986 */ /* 0x0001e2000c101504 */
[----:B--2---:R-:W-:-:S03]  /*cde0*/  PRMT R49, R107, 0x7632, R49 ;  /* 0x000076326b317816 */ /* 0x004fc60000000031 */
[----:B------:R2:W-:Y:S01]  /*cdf0*/  STG.E.U16 [R32.64], R139 ;  /* 0x0000008b20007986 */ /* 0x0005e2000c101504 */
[----:B---3--:R-:W-:-:S03]  /*ce00*/  PRMT R45, R103, 0x7632, R45 ;  /* 0x00007632672d7816 */ /* 0x008fc6000000002d */
        /* <DEDUP_REMOVED lines=13> */
[----:B--2---:R-:W-:Y:S02]  /*cee0*/  FFMA R18, R11, 0.69314718246459960938, R4 ;  /* 0x3f3172180b127823 */ /* 0x004fe40000000004 */
[----:B------:R-:W-:Y:S01]  /*cef0*/  FFMA R19, R250, 0.69314718246459960938, R5 ;  /* 0x3f317218fa137823 */ /* 0x000fe20000000005 */
[----:B------:R1:W-:Y:S01]  /*cf00*/  STG.E.U16 [R66.64], R69 ;  /* 0x0000004542007986 */ /* 0x0003e2000c101504 */
[----:B------:R-:W-:Y:S02]  /*cf10*/  FFMA R4, R249, 0.69314718246459960938, R6 ;  /* 0x3f317218f9047823 */ /* 0x000fe40000000006 */
[----:B------:R-:W-:Y:S01]  /*cf20*/  FFMA R5, R248, 0.69314718246459960938, R7 ;  /* 0x3f317218f8057823 */ /* 0x000fe20000000007 */
[----:B------:R1:W-:Y:S01]  /*cf30*/  STG.E.U16 [R62.64], R65 ;  /* 0x000000413e007986 */ /* 0x0003e2000c101504 */
[----:B---3--:R-:W-:Y:S02]  /*cf40*/  FFMA R16, R13, 0.69314718246459960938, R2 ;  /* 0x3f3172180d107823 */ /* 0x008fe40000000002 */
[----:B------:R-:W-:Y:S01]  /*cf50*/  FFMA R17, R0, 0.69314718246459960938, R3 ;  /* 0x3f31721800117823 */ /* 0x000fe20000000003 */
[----:B------:R1:W-:Y:S01]  /*cf60*/  STG.E.U16 [R58.64], R61 ;  /* 0x0000003d3a007986 */ /* 0x0003e2000c101504 */
[----:B------:R-:W-:-:S02]  /*cf70*/  FFMA R6, R247, 0.69314718246459960938, R8 ;  /* 0x3f317218f7067823 */ /* 0x000fc40000000008 */
[----:B------:R-:W-:Y:S01]  /*cf80*/  FFMA R7, R12, 0.69314718246459960938, R9 ;  /* 0x3f3172180c077823 */ /* 0x000fe20000000009 */
[----:B------:R1:W-:Y:S04]  /*cf90*/  STG.E.U16 [R54.64], R57 ;  /* 0x0000003936007986 */ /* 0x0003e8000c101504 */
        /* <DEDUP_REMOVED lines=10> */
[----:B------:R-:W-:Y:S06]  /*d040*/  BAR.SYNC.DEFER_BLOCKING 0x0 ;  /* 0x0000000000007b1d */ /* 0x000fec0000010000 */
[----:B------:R1:W-:Y:S04]  /*d050*/  STS.128 [R252], R16 ;  /* 0x00000010fc007388 */ /* 0x0003e80000000c00 */
[----:B------:R1:W-:Y:S04]  /*d060*/  STS.128 [R252+0x80], R4 ;  /* 0x00008004fc007388 */ /* 0x0003e80000000c00 */
[----:B------:R-:W-:Y:S06]  /*d070*/  BAR.SYNC.DEFER_BLOCKING 0x0 ;  /* 0x0000000000007b1d */ /* 0x000fec0000010000 */
[----:B------:R-:W-:Y:S05]  /*d080*/  @P6 EXIT ;  /* 0x000000000000694d */ /* 0x000fea0003800000 */
[----:B-1----:R-:W2:Y:S04]  /*d090*/  LDL.LU R132, [R1+0x158] ;  /* 0x0001580001847983 */ /* 0x002ea80000300800 */
[----:B------:R-:W0:Y:S04]  /*d0a0*/  S2R R128, SR_CTAID.Y ;  /* 0x0000000000807919 */ /* 0x000e280000002600 */
[----:B------:R-:W1:Y:S01]  /*d0b0*/  LDS R7, [R10] ;  /* 0x000000000a077984 */ /* 0x000e620000000800 */
[----:B0-----:R-:W-:-:S04]  /*d0c0*/  IMAD R0, R128, c[0x0][0x1cc], RZ ;  /* 0x0000730080007a24 */ /* 0x001fc800078e02ff */
[C---:B------:R-:W-:Y:S02]  /*d0d0*/  IMAD.SHL.U32 R2, R0.reuse, 0x4, RZ ;  /* 0x0000000400027824 */ /* 0x040fe400078e00ff */
[----:B------:R-:W-:Y:S01]  /*d0e0*/  IMAD.HI R0, R0, 0x4, RZ ;  /* 0x0000000400007827 */ /* 0x000fe200078e02ff */
[----:B--2---:R-:W-:-:S03]  /*d0f0*/  SHF.L.U32 R3, R132, 0x2, RZ ;  /* 0x0000000284037819 */ /* 0x004fc600000006ff */
[----:B------:R-:W-:Y:S01]  /*d100*/  IMAD.HI R5, R132, 0x4, RZ ;  /* 0x0000000484057827 */ /* 0x000fe200078e02ff */
[----:B------:R-:W-:-:S04]  /*d110*/  IADD3 R2, P0, P1, R3, c[0x0][0x180], R2 ;  /* 0x0000600003027a10 */ /* 0x000fc8000791e002 */
[----:B------:R-:W-:-:S05]  /*d120*/  IADD3.X R3, R5, c[0x0][0x184], R0, P0, P1 ;  /* 0x0000610005037a10 */ /* 0x000fca00007e2400 */
[----:B-1----:R-:W-:Y:S01]  /*d130*/  STG.E [R2.64], R7 ;  /* 0x0000000702007986 */ /* 0x002fe2000c101904 */
[----:B------:R-:W-:Y:S05]  /*d140*/  EXIT ;  /* 0x000000000000794d */ /* 0x000fea0003800000 */
.L_x_2:
[----:B------:R-:W-:-:S00]  /*d150*/  BRA `(.L_x_2) ;  /* 0xfffffff000007947 */ /* 0x000fc0000383ffff */
[----:B------:R-:W-:-:S00]  /*d160*/  NOP ;  /* 0x0000000000007918 */ /* 0x000fc00000000000 */
        /* <DEDUP_REMOVED lines=9> */
.L_x_3:


//--------------------- .nv.global.init           --------------------------
	.section	.nv.global.init,"aw",@progbits
.nv.global.init:
	.type		_$_str,@object
	.size		_$_str,(.L_0 - _$_str)
_$_str:
        /*0000*/ 	.byte	0x5f, 0x5f, 0x43, 0x55, 0x44, 0x41, 0x5f, 0x46, 0x54, 0x5a, 0x00
.L_0:


//--------------------- .nv.shared.attn_fwd       --------------------------
	.section	.nv.shared.attn_fwd,"aw",@nobits
	.sectionflags	@""
	.align	16
